	.target	sm_103a

	.elftype	@"ET_EXEC"


//--------------------- .note.nv.tkinfo           --------------------------
	.section	.note.nv.tkinfo,"",@"SHT_NOTE"
	.sectionflags	@"SHF_NOTE_NV_TKINFO"
	.tkinfo
        /*0018*/ 	.word	0x00000002
        /*0030*/ 	.string	""
        /*0030*/ 	.string	"ptxas"
        /*0030*/ 	.string	"Cuda compilation tools, release 13.0, V13.0.88"
        /*0030*/ 	.string	"Build cuda_13.0.r13.0/compiler.36424714_0"
        /*0030*/ 	.string	"-arch sm_103a -m 64 "



//--------------------- .note.nv.cuinfo           --------------------------
	.section	.note.nv.cuinfo,"",@"SHT_NOTE"
	.sectionflags	@"SHF_NOTE_NV_CUINFO"
        /*0018*/ 	.short	0x0002
        /*001a*/ 	.short	0x0067
        /*001c*/ 	.short	0x0082
	.zero		2


//--------------------- .nv.info                  --------------------------
	.section	.nv.info,"",@"SHT_CUDA_INFO"
	.align	4


	//----- nvinfo : EIATTR_REGCOUNT
	.align		4
        /*0000*/ 	.byte	0x04, 0x2f
        /*0002*/ 	.short	(.L_12 - .L_11)
	.align		4
.L_11:
        /*0004*/ 	.word	index@(_ZN7cutlass13device_kernelIN5flash19enable_sm80_to_sm89INS1_16FlashAttnFwdSm80INS1_25CollectiveMainloopFwdSm80ILi4ELi1ELb0EN4cute5tupleIJNS5_1CILi128EEENS7_ILi80EEENS7_ILi64EEEEEELi64ENS_6half_tEfNS_4arch4Sm80ELb1ELb0ELb0ELb1ELb1ELb1ELb1ELb1EEENS1_21CollectiveEpilogueFwdINS6_IJS8_SA_S9_EEENS6_IJNS7_ILi1EEESI_SI_EEESC_SE_Li128ELb1ELb1ELb1ELb0EEENS1_36VarlenDynamicPersistentTileSchedulerILi128ELi80ELi128ELi128ELb1ELb1ELb0ELb1ELb1ELb1EEEEEEEEEvNT_6ParamsE)
        /*0008*/ 	.word	0x00000004


	//----- nvinfo : EIATTR_FRAME_SIZE
	.align		4
.L_12:
        /*000c*/ 	.byte	0x04, 0x11
        /*000e*/ 	.short	(.L_14 - .L_13)
	.align		4
.L_13:
        /*0010*/ 	.word	index@(_ZN7cutlass13device_kernelIN5flash19enable_sm80_to_sm89INS1_16FlashAttnFwdSm80INS1_25CollectiveMainloopFwdSm80ILi4ELi1ELb0EN4cute5tupleIJNS5_1CILi128EEENS7_ILi80EEENS7_ILi64EEEEEELi64ENS_6half_tEfNS_4arch4Sm80ELb1ELb0ELb0ELb1ELb1ELb1ELb1ELb1EEENS1_21CollectiveEpilogueFwdINS6_IJS8_SA_S9_EEENS6_IJNS7_ILi1EEESI_SI_EEESC_SE_Li128ELb1ELb1ELb1ELb0EEENS1_36VarlenDynamicPersistentTileSchedulerILi128ELi80ELi128ELi128ELb1ELb1ELb0ELb1ELb1ELb1EEEEEEEEEvNT_6ParamsE)
        /*0014*/ 	.word	0x00000000


	//----- nvinfo : EIATTR_REGCOUNT
	.align		4
.L_14:
        /*0018*/ 	.byte	0x04, 0x2f
        /*001a*/ 	.short	(.L_16 - .L_15)
	.align		4
.L_15:
        /*001c*/ 	.word	index@(_ZN7cutlass13device_kernelIN5flash19enable_sm80_to_sm89INS1_16FlashAttnFwdSm80INS1_25CollectiveMainloopFwdSm80ILi4ELi1ELb0EN4cute5tupleIJNS5_1CILi128EEENS7_ILi80EEENS7_ILi64EEEEEELi64ENS_6half_tEfNS_4arch4Sm80ELb1ELb0ELb0ELb1ELb1ELb0ELb1ELb1EEENS1_21CollectiveEpilogueFwdINS6_IJS8_SA_S9_EEENS6_IJNS7_ILi1EEESI_SI_EEESC_SE_Li128ELb1ELb1ELb1ELb0EEENS1_36VarlenDynamicPersistentTileSchedulerILi128ELi80ELi128ELi128ELb1ELb1ELb0ELb1ELb1ELb1EEEEEEEEEvNT_6ParamsE)
        /*0020*/ 	.word	0x00000004


	//----- nvinfo : EIATTR_FRAME_SIZE
	.align		4
.L_16:
        /*0024*/ 	.byte	0x04, 0x11
        /*0026*/ 	.short	(.L_18 - .L_17)
	.align		4
.L_17:
        /*0028*/ 	.word	index@(_ZN7cutlass13device_kernelIN5flash19enable_sm80_to_sm89INS1_16FlashAttnFwdSm80INS1_25CollectiveMainloopFwdSm80ILi4ELi1ELb0EN4cute5tupleIJNS5_1CILi128EEENS7_ILi80EEENS7_ILi64EEEEEELi64ENS_6half_tEfNS_4arch4Sm80ELb1ELb0ELb0ELb1ELb1ELb0ELb1ELb1EEENS1_21CollectiveEpilogueFwdINS6_IJS8_SA_S9_EEENS6_IJNS7_ILi1EEESI_SI_EEESC_SE_Li128ELb1ELb1ELb1ELb0EEENS1_36VarlenDynamicPersistentTileSchedulerILi128ELi80ELi128ELi128ELb1ELb1ELb0ELb1ELb1ELb1EEEEEEEEEvNT_6ParamsE)
        /*002c*/ 	.word	0x00000000


	//----- nvinfo : EIATTR_REGCOUNT
	.align		4
.L_18:
        /*0030*/ 	.byte	0x04, 0x2f
        /*0032*/ 	.short	(.L_20 - .L_19)
	.align		4
.L_19:
        /*0034*/ 	.word	index@(_ZN7cutlass13device_kernelIN5flash19enable_sm80_to_sm89INS1_16FlashAttnFwdSm80INS1_25CollectiveMainloopFwdSm80ILi4ELi1ELb0EN4cute5tupleIJNS5_1CILi128EEENS7_ILi112EEENS7_ILi64EEEEEELi64ENS_6half_tEfNS_4arch4Sm80ELb1ELb0ELb0ELb0ELb1ELb0ELb1ELb1EEENS1_21CollectiveEpilogueFwdINS6_IJS8_SA_S9_EEENS6_IJNS7_ILi1EEESI_SI_EEESC_SE_Li128ELb0ELb1ELb1ELb0EEENS1_30DynamicPersistentTileSchedulerILi128ELi128ELb1ELb1ELb0EEEEEEEEEvNT_6ParamsE)
        /*0038*/ 	.word	0x00000004


	//----- nvinfo : EIATTR_FRAME_SIZE
	.align		4
.L_20:
        /*003c*/ 	.byte	0x04, 0x11
        /*003e*/ 	.short	(.L_22 - .L_21)
	.align		4
.L_21:
        /*0040*/ 	.word	index@(_ZN7cutlass13device_kernelIN5flash19enable_sm80_to_sm89INS1_16FlashAttnFwdSm80INS1_25CollectiveMainloopFwdSm80ILi4ELi1ELb0EN4cute5tupleIJNS5_1CILi128EEENS7_ILi112EEENS7_ILi64EEEEEELi64ENS_6half_tEfNS_4arch4Sm80ELb1ELb0ELb0ELb0ELb1ELb0ELb1ELb1EEENS1_21CollectiveEpilogueFwdINS6_IJS8_SA_S9_EEENS6_IJNS7_ILi1EEESI_SI_EEESC_SE_Li128ELb0ELb1ELb1ELb0EEENS1_30DynamicPersistentTileSchedulerILi128ELi128ELb1ELb1ELb0EEEEEEEEEvNT_6ParamsE)
        /*0044*/ 	.word	0x00000000


	//----- nvinfo : EIATTR_REGCOUNT
	.align		4
.L_22:
        /*0048*/ 	.byte	0x04, 0x2f
        /*004a*/ 	.short	(.L_24 - .L_23)
	.align		4
.L_23:
        /*004c*/ 	.word	index@(_ZN7cutlass13device_kernelIN5flash19enable_sm80_to_sm89INS1_16FlashAttnFwdSm80INS1_25CollectiveMainloopFwdSm80ILi4ELi1ELb0EN4cute5tupleIJNS5_1CILi128EEENS7_ILi80EEENS7_ILi64EEEEEELi64ENS_6half_tEfNS_4arch4Sm80ELb0ELb1ELb0ELb1ELb1ELb1ELb1ELb1EEENS1_21CollectiveEpilogueFwdINS6_IJS8_SA_S9_EEENS6_IJNS7_ILi1EEESI_SI_EEESC_SE_Li128ELb1ELb1ELb1ELb0EEENS1_36VarlenDynamicPersistentTileSchedulerILi128ELi80ELi128ELi128ELb1ELb1ELb0ELb1ELb0ELb1EEEEEEEEEvNT_6ParamsE)
        /*0050*/ 	.word	0x00000004


	//----- nvinfo : EIATTR_FRAME_SIZE
	.align		4
.L_24:
        /*0054*/ 	.byte	0x04, 0x11
        /*0056*/ 	.short	(.L_26 - .L_25)
	.align		4
.L_25:
        /*0058*/ 	.word	index@(_ZN7cutlass13device_kernelIN5flash19enable_sm80_to_sm89INS1_16FlashAttnFwdSm80INS1_25CollectiveMainloopFwdSm80ILi4ELi1ELb0EN4cute5tupleIJNS5_1CILi128EEENS7_ILi80EEENS7_ILi64EEEEEELi64ENS_6half_tEfNS_4arch4Sm80ELb0ELb1ELb0ELb1ELb1ELb1ELb1ELb1EEENS1_21CollectiveEpilogueFwdINS6_IJS8_SA_S9_EEENS6_IJNS7_ILi1EEESI_SI_EEESC_SE_Li128ELb1ELb1ELb1ELb0EEENS1_36VarlenDynamicPersistentTileSchedulerILi128ELi80ELi128ELi128ELb1ELb1ELb0ELb1ELb0ELb1EEEEEEEEEvNT_6ParamsE)
        /*005c*/ 	.word	0x00000000


	//----- nvinfo : EIATTR_REGCOUNT
	.align		4
.L_26:
        /*0060*/ 	.byte	0x04, 0x2f
        /*0062*/ 	.short	(.L_28 - .L_27)
	.align		4
.L_27:
        /*0064*/ 	.word	index@(_ZN7cutlass13device_kernelIN5flash19enable_sm80_to_sm89INS1_16FlashAttnFwdSm80INS1_25CollectiveMainloopFwdSm80ILi4ELi1ELb0EN4cute5tupleIJNS5_1CILi128EEENS7_ILi80EEENS7_ILi64EEEEEELi64ENS_6half_tEfNS_4arch4Sm80ELb0ELb1ELb0ELb1ELb1ELb0ELb1ELb1EEENS1_21CollectiveEpilogueFwdINS6_IJS8_SA_S9_EEENS6_IJNS7_ILi1EEESI_SI_EEESC_SE_Li128ELb1ELb1ELb1ELb0EEENS1_36VarlenDynamicPersistentTileSchedulerILi128ELi80ELi128ELi128ELb1ELb1ELb0ELb1ELb0ELb1EEEEEEEEEvNT_6ParamsE)
        /*0068*/ 	.word	0x00000004


	//----- nvinfo : EIATTR_FRAME_SIZE
	.align		4
.L_28:
        /*006c*/ 	.byte	0x04, 0x11
        /*006e*/ 	.short	(.L_30 - .L_29)
	.align		4
.L_29:
        /*0070*/ 	.word	index@(_ZN7cutlass13device_kernelIN5flash19enable_sm80_to_sm89INS1_16FlashAttnFwdSm80INS1_25CollectiveMainloopFwdSm80ILi4ELi1ELb0EN4cute5tupleIJNS5_1CILi128EEENS7_ILi80EEENS7_ILi64EEEEEELi64ENS_6half_tEfNS_4arch4Sm80ELb0ELb1ELb0ELb1ELb1ELb0ELb1ELb1EEENS1_21CollectiveEpilogueFwdINS6_IJS8_SA_S9_EEENS6_IJNS7_ILi1EEESI_SI_EEESC_SE_Li128ELb1ELb1ELb1ELb0EEENS1_36VarlenDynamicPersistentTileSchedulerILi128ELi80ELi128ELi128ELb1ELb1ELb0ELb1ELb0ELb1EEEEEEEEEvNT_6ParamsE)
        /*0074*/ 	.word	0x00000000


	//----- nvinfo : EIATTR_REGCOUNT
	.align		4
.L_30:
        /*0078*/ 	.byte	0x04, 0x2f
        /*007a*/ 	.short	(.L_32 - .L_31)
	.align		4
.L_31:
        /*007c*/ 	.word	index@(_ZN7cutlass13device_kernelIN5flash19enable_sm80_to_sm89INS1_16FlashAttnFwdSm80INS1_25CollectiveMainloopFwdSm80ILi4ELi1ELb0EN4cute5tupleIJNS5_1CILi128EEENS7_ILi96EEENS7_ILi64EEEEEELi64ENS_6half_tEfNS_4arch4Sm80ELb0ELb1ELb0ELb0ELb1ELb0ELb1ELb1EEENS1_21CollectiveEpilogueFwdINS6_IJS8_SA_S9_EEENS6_IJNS7_ILi1EEESI_SI_EEESC_SE_Li128ELb0ELb1ELb1ELb0EEENS1_19SingleTileSchedulerILb0ELb1ELb1ELi128EEEEEEEEEvNT_6ParamsE)
        /*0080*/ 	.word	0x00000004


	//----- nvinfo : EIATTR_FRAME_SIZE
	.align		4
.L_32:
        /*0084*/ 	.byte	0x04, 0x11
        /*0086*/ 	.short	(.L_34 - .L_33)
	.align		4
.L_33:
        /*0088*/ 	.word	index@(_ZN7cutlass13device_kernelIN5flash19enable_sm80_to_sm89INS1_16FlashAttnFwdSm80INS1_25CollectiveMainloopFwdSm80ILi4ELi1ELb0EN4cute5tupleIJNS5_1CILi128EEENS7_ILi96EEENS7_ILi64EEEEEELi64ENS_6half_tEfNS_4arch4Sm80ELb0ELb1ELb0ELb0ELb1ELb0ELb1ELb1EEENS1_21CollectiveEpilogueFwdINS6_IJS8_SA_S9_EEENS6_IJNS7_ILi1EEESI_SI_EEESC_SE_Li128ELb0ELb1ELb1ELb0EEENS1_19SingleTileSchedulerILb0ELb1ELb1ELi128EEEEEEEEEvNT_6ParamsE)
        /*008c*/ 	.word	0x00000000


	//----- nvinfo : EIATTR_REGCOUNT
	.align		4
.L_34:
        /*0090*/ 	.byte	0x04, 0x2f
        /*0092*/ 	.short	(.L_36 - .L_35)
	.align		4
.L_35:
        /*0094*/ 	.word	index@(_ZN7cutlass13device_kernelIN5flash19enable_sm80_to_sm89INS1_16FlashAttnFwdSm80INS1_25CollectiveMainloopFwdSm80ILi4ELi1ELb0EN4cute5tupleIJNS5_1CILi128EEENS7_ILi80EEENS7_ILi64EEEEEELi64ENS_6half_tEfNS_4arch4Sm80ELb0ELb0ELb0ELb1ELb1ELb1ELb1ELb1EEENS1_21CollectiveEpilogueFwdINS6_IJS8_SA_S9_EEENS6_IJNS7_ILi1EEESI_SI_EEESC_SE_Li128ELb1ELb1ELb1ELb0EEENS1_36VarlenDynamicPersistentTileSchedulerILi128ELi80ELi128ELi128ELb1ELb1ELb0ELb0ELb1ELb1EEEEEEEEEvNT_6ParamsE)
        /*0098*/ 	.word	0x00000004


	//----- nvinfo : EIATTR_FRAME_SIZE
	.align		4
.L_36:
        /*009c*/ 	.byte	0x04, 0x11
        /*009e*/ 	.short	(.L_38 - .L_37)
	.align		4
.L_37:
        /*00a0*/ 	.word	index@(_ZN7cutlass13device_kernelIN5flash19enable_sm80_to_sm89INS1_16FlashAttnFwdSm80INS1_25CollectiveMainloopFwdSm80ILi4ELi1ELb0EN4cute5tupleIJNS5_1CILi128EEENS7_ILi80EEENS7_ILi64EEEEEELi64ENS_6half_tEfNS_4arch4Sm80ELb0ELb0ELb0ELb1ELb1ELb1ELb1ELb1EEENS1_21CollectiveEpilogueFwdINS6_IJS8_SA_S9_EEENS6_IJNS7_ILi1EEESI_SI_EEESC_SE_Li128ELb1ELb1ELb1ELb0EEENS1_36VarlenDynamicPersistentTileSchedulerILi128ELi80ELi128ELi128ELb1ELb1ELb0ELb0ELb1ELb1EEEEEEEEEvNT_6ParamsE)
        /*00a4*/ 	.word	0x00000000


	//----- nvinfo : EIATTR_REGCOUNT
	.align		4
.L_38:
        /*00a8*/ 	.byte	0x04, 0x2f
        /*00aa*/ 	.short	(.L_40 - .L_39)
	.align		4
.L_39:
        /*00ac*/ 	.word	index@(_ZN7cutlass13device_kernelIN5flash19enable_sm80_to_sm89INS1_16FlashAttnFwdSm80INS1_25CollectiveMainloopFwdSm80ILi4ELi1ELb0EN4cute5tupleIJNS5_1CILi128EEENS7_ILi80EEENS7_ILi64EEEEEELi64ENS_6half_tEfNS_4arch4Sm80ELb0ELb0ELb0ELb1ELb1ELb0ELb1ELb1EEENS1_21CollectiveEpilogueFwdINS6_IJS8_SA_S9_EEENS6_IJNS7_ILi1EEESI_SI_EEESC_SE_Li128ELb1ELb1ELb1ELb0EEENS1_36VarlenDynamicPersistentTileSchedulerILi128ELi80ELi128ELi128ELb1ELb1ELb0ELb0ELb1ELb1EEEEEEEEEvNT_6ParamsE)
        /*00b0*/ 	.word	0x00000004


	//----- nvinfo : EIATTR_FRAME_SIZE
	.align		4
.L_40:
        /*00b4*/ 	.byte	0x04, 0x11
        /*00b6*/ 	.short	(.L_42 - .L_41)
	.align		4
.L_41:
        /*00b8*/ 	.word	index@(_ZN7cutlass13device_kernelIN5flash19enable_sm80_to_sm89INS1_16FlashAttnFwdSm80INS1_25CollectiveMainloopFwdSm80ILi4ELi1ELb0EN4cute5tupleIJNS5_1CILi128EEENS7_ILi80EEENS7_ILi64EEEEEELi64ENS_6half_tEfNS_4arch4Sm80ELb0ELb0ELb0ELb1ELb1ELb0ELb1ELb1EEENS1_21CollectiveEpilogueFwdINS6_IJS8_SA_S9_EEENS6_IJNS7_ILi1EEESI_SI_EEESC_SE_Li128ELb1ELb1ELb1ELb0EEENS1_36VarlenDynamicPersistentTileSchedulerILi128ELi80ELi128ELi128ELb1ELb1ELb0ELb0ELb1ELb1EEEEEEEEEvNT_6ParamsE)
        /*00bc*/ 	.word	0x00000000


	//----- nvinfo : EIATTR_REGCOUNT
	.align		4
.L_42:
        /*00c0*/ 	.byte	0x04, 0x2f
        /*00c2*/ 	.short	(.L_44 - .L_43)
	.align		4
.L_43:
        /*00c4*/ 	.word	index@(_ZN7cutlass13device_kernelIN5flash19enable_sm80_to_sm89INS1_16FlashAttnFwdSm80INS1_25CollectiveMainloopFwdSm80ILi4ELi1ELb0EN4cute5tupleIJNS5_1CILi128EEENS7_ILi112EEENS7_ILi64EEEEEELi64ENS_6half_tEfNS_4arch4Sm80ELb0ELb0ELb0ELb0ELb1ELb0ELb1ELb1EEENS1_21CollectiveEpilogueFwdINS6_IJS8_SA_S9_EEENS6_IJNS7_ILi1EEESI_SI_EEESC_SE_Li128ELb0ELb1ELb1ELb0EEENS1_19SingleTileSchedulerILb0ELb1ELb1ELi128EEEEEEEEEvNT_6ParamsE)
        /*00c8*/ 	.word	0x00000004


	//----- nvinfo : EIATTR_FRAME_SIZE
	.align		4
.L_44:
        /*00cc*/ 	.byte	0x04, 0x11
        /*00ce*/ 	.short	(.L_46 - .L_45)
	.align		4
.L_45:
        /*00d0*/ 	.word	index@(_ZN7cutlass13device_kernelIN5flash19enable_sm80_to_sm89INS1_16FlashAttnFwdSm80INS1_25CollectiveMainloopFwdSm80ILi4ELi1ELb0EN4cute5tupleIJNS5_1CILi128EEENS7_ILi112EEENS7_ILi64EEEEEELi64ENS_6half_tEfNS_4arch4Sm80ELb0ELb0ELb0ELb0ELb1ELb0ELb1ELb1EEENS1_21CollectiveEpilogueFwdINS6_IJS8_SA_S9_EEENS6_IJNS7_ILi1EEESI_SI_EEESC_SE_Li128ELb0ELb1ELb1ELb0EEENS1_19SingleTileSchedulerILb0ELb1ELb1ELi128EEEEEEEEEvNT_6ParamsE)
        /*00d4*/ 	.word	0x00000000


	//----- nvinfo : EIATTR_MIN_STACK_SIZE
	.align		4
.L_46:
        /*00d8*/ 	.byte	0x04, 0x12
        /*00da*/ 	.short	(.L_48 - .L_47)
	.align		4
.L_47:
        /*00dc*/ 	.word	index@(_ZN7cutlass13device_kernelIN5flash19enable_sm80_to_sm89INS1_16FlashAttnFwdSm80INS1_25CollectiveMainloopFwdSm80ILi4ELi1ELb0EN4cute5tupleIJNS5_1CILi128EEENS7_ILi112EEENS7_ILi64EEEEEELi64ENS_6half_tEfNS_4arch4Sm80ELb0ELb0ELb0ELb0ELb1ELb0ELb1ELb1EEENS1_21CollectiveEpilogueFwdINS6_IJS8_SA_S9_EEENS6_IJNS7_ILi1EEESI_SI_EEESC_SE_Li128ELb0ELb1ELb1ELb0EEENS1_19SingleTileSchedulerILb0ELb1ELb1ELi128EEEEEEEEEvNT_6ParamsE)
        /*00e0*/ 	.word	0x00000000


	//----- nvinfo : EIATTR_MIN_STACK_SIZE
	.align		4
.L_48:
        /*00e4*/ 	.byte	0x04, 0x12
        /*00e6*/ 	.short	(.L_50 - .L_49)
	.align		4
.L_49:
        /*00e8*/ 	.word	index@(_ZN7cutlass13device_kernelIN5flash19enable_sm80_to_sm89INS1_16FlashAttnFwdSm80INS1_25CollectiveMainloopFwdSm80ILi4ELi1ELb0EN4cute5tupleIJNS5_1CILi128EEENS7_ILi80EEENS7_ILi64EEEEEELi64ENS_6half_tEfNS_4arch4Sm80ELb0ELb0ELb0ELb1ELb1ELb0ELb1ELb1EEENS1_21CollectiveEpilogueFwdINS6_IJS8_SA_S9_EEENS6_IJNS7_ILi1EEESI_SI_EEESC_SE_Li128ELb1ELb1ELb1ELb0EEENS1_36VarlenDynamicPersistentTileSchedulerILi128ELi80ELi128ELi128ELb1ELb1ELb0ELb0ELb1ELb1EEEEEEEEEvNT_6ParamsE)
        /*00ec*/ 	.word	0x00000000


	//----- nvinfo : EIATTR_MIN_STACK_SIZE
	.align		4
.L_50:
        /*00f0*/ 	.byte	0x04, 0x12
        /*00f2*/ 	.short	(.L_52 - .L_51)
	.align		4
.L_51:
        /*00f4*/ 	.word	index@(_ZN7cutlass13device_kernelIN5flash19enable_sm80_to_sm89INS1_16FlashAttnFwdSm80INS1_25CollectiveMainloopFwdSm80ILi4ELi1ELb0EN4cute5tupleIJNS5_1CILi128EEENS7_ILi80EEENS7_ILi64EEEEEELi64ENS_6half_tEfNS_4arch4Sm80ELb0ELb0ELb0ELb1ELb1ELb1ELb1ELb1EEENS1_21CollectiveEpilogueFwdINS6_IJS8_SA_S9_EEENS6_IJNS7_ILi1EEESI_SI_EEESC_SE_Li128ELb1ELb1ELb1ELb0EEENS1_36VarlenDynamicPersistentTileSchedulerILi128ELi80ELi128ELi128ELb1ELb1ELb0ELb0ELb1ELb1EEEEEEEEEvNT_6ParamsE)
        /*00f8*/ 	.word	0x00000000


	//----- nvinfo : EIATTR_MIN_STACK_SIZE
	.align		4
.L_52:
        /*00fc*/ 	.byte	0x04, 0x12
        /*00fe*/ 	.short	(.L_54 - .L_53)
	.align		4
.L_53:
        /*0100*/ 	.word	index@(_ZN7cutlass13device_kernelIN5flash19enable_sm80_to_sm89INS1_16FlashAttnFwdSm80INS1_25CollectiveMainloopFwdSm80ILi4ELi1ELb0EN4cute5tupleIJNS5_1CILi128EEENS7_ILi96EEENS7_ILi64EEEEEELi64ENS_6half_tEfNS_4arch4Sm80ELb0ELb1ELb0ELb0ELb1ELb0ELb1ELb1EEENS1_21CollectiveEpilogueFwdINS6_IJS8_SA_S9_EEENS6_IJNS7_ILi1EEESI_SI_EEESC_SE_Li128ELb0ELb1ELb1ELb0EEENS1_19SingleTileSchedulerILb0ELb1ELb1ELi128EEEEEEEEEvNT_6ParamsE)
        /*0104*/ 	.word	0x00000000


	//----- nvinfo : EIATTR_MIN_STACK_SIZE
	.align		4
.L_54:
        /*0108*/ 	.byte	0x04, 0x12
        /*010a*/ 	.short	(.L_56 - .L_55)
	.align		4
.L_55:
        /*010c*/ 	.word	index@(_ZN7cutlass13device_kernelIN5flash19enable_sm80_to_sm89INS1_16FlashAttnFwdSm80INS1_25CollectiveMainloopFwdSm80ILi4ELi1ELb0EN4cute5tupleIJNS5_1CILi128EEENS7_ILi80EEENS7_ILi64EEEEEELi64ENS_6half_tEfNS_4arch4Sm80ELb0ELb1ELb0ELb1ELb1ELb0ELb1ELb1EEENS1_21CollectiveEpilogueFwdINS6_IJS8_SA_S9_EEENS6_IJNS7_ILi1EEESI_SI_EEESC_SE_Li128ELb1ELb1ELb1ELb0EEENS1_36VarlenDynamicPersistentTileSchedulerILi128ELi80ELi128ELi128ELb1ELb1ELb0ELb1ELb0ELb1EEEEEEEEEvNT_6ParamsE)
        /*0110*/ 	.word	0x00000000


	//----- nvinfo : EIATTR_MIN_STACK_SIZE
	.align		4
.L_56:
        /*0114*/ 	.byte	0x04, 0x12
        /*0116*/ 	.short	(.L_58 - .L_57)
	.align		4
.L_57:
        /*0118*/ 	.word	index@(_ZN7cutlass13device_kernelIN5flash19enable_sm80_to_sm89INS1_16FlashAttnFwdSm80INS1_25CollectiveMainloopFwdSm80ILi4ELi1ELb0EN4cute5tupleIJNS5_1CILi128EEENS7_ILi80EEENS7_ILi64EEEEEELi64ENS_6half_tEfNS_4arch4Sm80ELb0ELb1ELb0ELb1ELb1ELb1ELb1ELb1EEENS1_21CollectiveEpilogueFwdINS6_IJS8_SA_S9_EEENS6_IJNS7_ILi1EEESI_SI_EEESC_SE_Li128ELb1ELb1ELb1ELb0EEENS1_36VarlenDynamicPersistentTileSchedulerILi128ELi80ELi128ELi128ELb1ELb1ELb0ELb1ELb0ELb1EEEEEEEEEvNT_6ParamsE)
        /*011c*/ 	.word	0x00000000


	//----- nvinfo : EIATTR_MIN_STACK_SIZE
	.align		4
.L_58:
        /*0120*/ 	.byte	0x04, 0x12
        /*0122*/ 	.short	(.L_60 - .L_59)
	.align		4
.L_59:
        /*0124*/ 	.word	index@(_ZN7cutlass13device_kernelIN5flash19enable_sm80_to_sm89INS1_16FlashAttnFwdSm80INS1_25CollectiveMainloopFwdSm80ILi4ELi1ELb0EN4cute5tupleIJNS5_1CILi128EEENS7_ILi112EEENS7_ILi64EEEEEELi64ENS_6half_tEfNS_4arch4Sm80ELb1ELb0ELb0ELb0ELb1ELb0ELb1ELb1EEENS1_21CollectiveEpilogueFwdINS6_IJS8_SA_S9_EEENS6_IJNS7_ILi1EEESI_SI_EEESC_SE_Li128ELb0ELb1ELb1ELb0EEENS1_30DynamicPersistentTileSchedulerILi128ELi128ELb1ELb1ELb0EEEEEEEEEvNT_6ParamsE)
        /*0128*/ 	.word	0x00000000


	//----- nvinfo : EIATTR_MIN_STACK_SIZE
	.align		4
.L_60:
        /*012c*/ 	.byte	0x04, 0x12
        /*012e*/ 	.short	(.L_62 - .L_61)
	.align		4
.L_61:
        /*0130*/ 	.word	index@(_ZN7cutlass13device_kernelIN5flash19enable_sm80_to_sm89INS1_16FlashAttnFwdSm80INS1_25CollectiveMainloopFwdSm80ILi4ELi1ELb0EN4cute5tupleIJNS5_1CILi128EEENS7_ILi80EEENS7_ILi64EEEEEELi64ENS_6half_tEfNS_4arch4Sm80ELb1ELb0ELb0ELb1ELb1ELb0ELb1ELb1EEENS1_21CollectiveEpilogueFwdINS6_IJS8_SA_S9_EEENS6_IJNS7_ILi1EEESI_SI_EEESC_SE_Li128ELb1ELb1ELb1ELb0EEENS1_36VarlenDynamicPersistentTileSchedulerILi128ELi80ELi128ELi128ELb1ELb1ELb0ELb1ELb1ELb1EEEEEEEEEvNT_6ParamsE)
        /*0134*/ 	.word	0x00000000


	//----- nvinfo : EIATTR_MIN_STACK_SIZE
	.align		4
.L_62:
        /*0138*/ 	.byte	0x04, 0x12
        /*013a*/ 	.short	(.L_64 - .L_63)
	.align		4
.L_63:
        /*013c*/ 	.word	index@(_ZN7cutlass13device_kernelIN5flash19enable_sm80_to_sm89INS1_16FlashAttnFwdSm80INS1_25CollectiveMainloopFwdSm80ILi4ELi1ELb0EN4cute5tupleIJNS5_1CILi128EEENS7_ILi80EEENS7_ILi64EEEEEELi64ENS_6half_tEfNS_4arch4Sm80ELb1ELb0ELb0ELb1ELb1ELb1ELb1ELb1EEENS1_21CollectiveEpilogueFwdINS6_IJS8_SA_S9_EEENS6_IJNS7_ILi1EEESI_SI_EEESC_SE_Li128ELb1ELb1ELb1ELb0EEENS1_36VarlenDynamicPersistentTileSchedulerILi128ELi80ELi128ELi128ELb1ELb1ELb0ELb1ELb1ELb1EEEEEEEEEvNT_6ParamsE)
        /*0140*/ 	.word	0x00000000
.L_64:


//--------------------- .nv.compat                --------------------------
	.section	.nv.compat,"",@"SHT_CUDA_COMPAT_INFO"
	.align	4
        /*0000*/ 	.byte	0x02, 0x09, 0x01, 0x00, 0x02, 0x02, 0x01, 0x00, 0x02, 0x05, 0x05, 0x00, 0x03, 0x07, 0x01, 0x01
        /*0010*/ 	.byte	0x02, 0x03, 0x00, 0x00, 0x02, 0x06, 0x01, 0x00, 0x04, 0x0b, 0x08, 0x00, 0x00, 0x00, 0x00, 0x00
        /*0020*/ 	.byte	0x00, 0x00, 0x00, 0x00


//--------------------- .nv.info._ZN7cutlass13device_kernelIN5flash19enable_sm80_to_sm89INS1_16FlashAttnFwdSm80INS1_25CollectiveMainloopFwdSm80ILi4ELi1ELb0EN4cute5tupleIJNS5_1CILi128EEENS7_ILi112EEENS7_ILi64EEEEEELi64ENS_6half_tEfNS_4arch4Sm80ELb0ELb0ELb0ELb0ELb1ELb0ELb1ELb1EEENS1_21CollectiveEpilogueFwdINS6_IJS8_SA_S9_EEENS6_IJNS7_ILi1EEESI_SI_EEESC_SE_Li128ELb0ELb1ELb1ELb0EEENS1_19SingleTileSchedulerILb0ELb1ELb1ELi128EEEEEEEEEvNT_6ParamsE --------------------------
	.section	.nv.info._ZN7cutlass13device_kernelIN5flash19enable_sm80_to_sm89INS1_16FlashAttnFwdSm80INS1_25CollectiveMainloopFwdSm80ILi4ELi1ELb0EN4cute5tupleIJNS5_1CILi128EEENS7_ILi112EEENS7_ILi64EEEEEELi64ENS_6half_tEfNS_4arch4Sm80ELb0ELb0ELb0ELb0ELb1ELb0ELb1ELb1EEENS1_21CollectiveEpilogueFwdINS6_IJS8_SA_S9_EEENS6_IJNS7_ILi1EEESI_SI_EEESC_SE_Li128ELb0ELb1ELb1ELb0EEENS1_19SingleTileSchedulerILb0ELb1ELb1ELi128EEEEEEEEEvNT_6ParamsE,"",@"SHT_CUDA_INFO"
	.sectionflags	@""
	.align	4


	//----- nvinfo : EIATTR_CUDA_API_VERSION
	.align		4
        /*0000*/ 	.byte	0x04, 0x37
        /*0002*/ 	.short	(.L_66 - .L_65)
.L_65:
        /*0004*/ 	.word	0x00000082


	//----- nvinfo : EIATTR_KPARAM_INFO
	.align		4
.L_66:
        /*0008*/ 	.byte	0x04, 0x17
        /*000a*/ 	.short	(.L_68 - .L_67)
.L_67:
        /*000c*/ 	.word	0x00000000
        /*0010*/ 	.short	0x0000
        /*0012*/ 	.short	0x0000
        /*0014*/ 	.byte	0x00, 0xf0, 0x61, 0x10


	//----- nvinfo : EIATTR_SPARSE_MMA_MASK
	.align		4
.L_68:
        /*0018*/ 	.byte	0x03, 0x50
        /*001a*/ 	.short	0x0000


	//----- nvinfo : EIATTR_MAXREG_COUNT
	.align		4
        /*001c*/ 	.byte	0x03, 0x1b
        /*001e*/ 	.short	0x00ff


	//----- nvinfo : EIATTR_MERCURY_ISA_VERSION
	.align		4
        /*0020*/ 	.byte	0x03, 0x5f
        /*0022*/ 	.short	0x0101


	//----- nvinfo : EIATTR_VRC_CTA_INIT_COUNT
	.align		4
        /*0024*/ 	.byte	0x02, 0x4a
	.zero		1
	.zero		1


	//----- nvinfo : EIATTR_EXIT_INSTR_OFFSETS
	.align		4
        /*0028*/ 	.byte	0x04, 0x1c
        /*002a*/ 	.short	(.L_70 - .L_69)


	//   ....[0]....
.L_69:
        /*002c*/ 	.word	0x00000010


	//----- nvinfo : EIATTR_MAX_THREADS
	.align		4
.L_70:
        /*0030*/ 	.byte	0x04, 0x05
        /*0032*/ 	.short	(.L_72 - .L_71)
.L_71:
        /*0034*/ 	.word	0x00000080
        /*0038*/ 	.word	0x00000001
        /*003c*/ 	.word	0x00000001


	//----- nvinfo : EIATTR_CBANK_PARAM_SIZE
	.align		4
.L_72:
        /*0040*/ 	.byte	0x03, 0x19
        /*0042*/ 	.short	0x0418


	//----- nvinfo : EIATTR_PARAM_CBANK
	.align		4
        /*0044*/ 	.byte	0x04, 0x0a
        /*0046*/ 	.short	(.L_74 - .L_73)
	.align		4
.L_73:
        /*0048*/ 	.word	index@(.nv.constant0._ZN7cutlass13device_kernelIN5flash19enable_sm80_to_sm89INS1_16FlashAttnFwdSm80INS1_25CollectiveMainloopFwdSm80ILi4ELi1ELb0EN4cute5tupleIJNS5_1CILi128EEENS7_ILi112EEENS7_ILi64EEEEEELi64ENS_6half_tEfNS_4arch4Sm80ELb0ELb0ELb0ELb0ELb1ELb0ELb1ELb1EEENS1_21CollectiveEpilogueFwdINS6_IJS8_SA_S9_EEENS6_IJNS7_ILi1EEESI_SI_EEESC_SE_Li128ELb0ELb1ELb1ELb0EEENS1_19SingleTileSchedulerILb0ELb1ELb1ELi128EEEEEEEEEvNT_6ParamsE)
        /*004c*/ 	.short	0x0380
        /*004e*/ 	.short	0x0418


	//----- nvinfo : EIATTR_SW_WAR
	.align		4
.L_74:
        /*0050*/ 	.byte	0x04, 0x36
        /*0052*/ 	.short	(.L_76 - .L_75)
.L_75:
        /*0054*/ 	.word	0x00000008
.L_76:


//--------------------- .nv.info._ZN7cutlass13device_kernelIN5flash19enable_sm80_to_sm89INS1_16FlashAttnFwdSm80INS1_25CollectiveMainloopFwdSm80ILi4ELi1ELb0EN4cute5tupleIJNS5_1CILi128EEENS7_ILi80EEENS7_ILi64EEEEEELi64ENS_6half_tEfNS_4arch4Sm80ELb0ELb0ELb0ELb1ELb1ELb0ELb1ELb1EEENS1_21CollectiveEpilogueFwdINS6_IJS8_SA_S9_EEENS6_IJNS7_ILi1EEESI_SI_EEESC_SE_Li128ELb1ELb1ELb1ELb0EEENS1_36VarlenDynamicPersistentTileSchedulerILi128ELi80ELi128ELi128ELb1ELb1ELb0ELb0ELb1ELb1EEEEEEEEEvNT_6ParamsE --------------------------
	.section	.nv.info._ZN7cutlass13device_kernelIN5flash19enable_sm80_to_sm89INS1_16FlashAttnFwdSm80INS1_25CollectiveMainloopFwdSm80ILi4ELi1ELb0EN4cute5tupleIJNS5_1CILi128EEENS7_ILi80EEENS7_ILi64EEEEEELi64ENS_6half_tEfNS_4arch4Sm80ELb0ELb0ELb0ELb1ELb1ELb0ELb1ELb1EEENS1_21CollectiveEpilogueFwdINS6_IJS8_SA_S9_EEENS6_IJNS7_ILi1EEESI_SI_EEESC_SE_Li128ELb1ELb1ELb1ELb0EEENS1_36VarlenDynamicPersistentTileSchedulerILi128ELi80ELi128ELi128ELb1ELb1ELb0ELb0ELb1ELb1EEEEEEEEEvNT_6ParamsE,"",@"SHT_CUDA_INFO"
	.sectionflags	@""
	.align	4


	//----- nvinfo : EIATTR_CUDA_API_VERSION
	.align		4
        /*0000*/ 	.byte	0x04, 0x37
        /*0002*/ 	.short	(.L_78 - .L_77)
.L_77:
        /*0004*/ 	.word	0x00000082


	//----- nvinfo : EIATTR_KPARAM_INFO
	.align		4
.L_78:
        /*0008*/ 	.byte	0x04, 0x17
        /*000a*/ 	.short	(.L_80 - .L_79)
.L_79:
        /*000c*/ 	.word	0x00000000
        /*0010*/ 	.short	0x0000
        /*0012*/ 	.short	0x0000
        /*0014*/ 	.byte	0x00, 0xf0, 0xe1, 0x10


	//----- nvinfo : EIATTR_SPARSE_MMA_MASK
	.align		4
.L_80:
        /*0018*/ 	.byte	0x03, 0x50
        /*001a*/ 	.short	0x0000


	//----- nvinfo : EIATTR_MAXREG_COUNT
	.align		4
        /*001c*/ 	.byte	0x03, 0x1b
        /*001e*/ 	.short	0x00ff


	//----- nvinfo : EIATTR_MERCURY_ISA_VERSION
	.align		4
        /*0020*/ 	.byte	0x03, 0x5f
        /*0022*/ 	.short	0x0101


	//----- nvinfo : EIATTR_VRC_CTA_INIT_COUNT
	.align		4
        /*0024*/ 	.byte	0x02, 0x4a
	.zero		1
	.zero		1


	//----- nvinfo : EIATTR_EXIT_INSTR_OFFSETS
	.align		4
        /*0028*/ 	.byte	0x04, 0x1c
        /*002a*/ 	.short	(.L_82 - .L_81)


	//   ....[0]....
.L_81:
        /*002c*/ 	.word	0x00000010


	//----- nvinfo : EIATTR_MAX_THREADS
	.align		4
.L_82:
        /*0030*/ 	.byte	0x04, 0x05
        /*0032*/ 	.short	(.L_84 - .L_83)
.L_83:
        /*0034*/ 	.word	0x00000080
        /*0038*/ 	.word	0x00000001
        /*003c*/ 	.word	0x00000001


	//----- nvinfo : EIATTR_CBANK_PARAM_SIZE
	.align		4
.L_84:
        /*0040*/ 	.byte	0x03, 0x19
        /*0042*/ 	.short	0x0438


	//----- nvinfo : EIATTR_PARAM_CBANK
	.align		4
        /*0044*/ 	.byte	0x04, 0x0a
        /*0046*/ 	.short	(.L_86 - .L_85)
	.align		4
.L_85:
        /*0048*/ 	.word	index@(.nv.constant0._ZN7cutlass13device_kernelIN5flash19enable_sm80_to_sm89INS1_16FlashAttnFwdSm80INS1_25CollectiveMainloopFwdSm80ILi4ELi1ELb0EN4cute5tupleIJNS5_1CILi128EEENS7_ILi80EEENS7_ILi64EEEEEELi64ENS_6half_tEfNS_4arch4Sm80ELb0ELb0ELb0ELb1ELb1ELb0ELb1ELb1EEENS1_21CollectiveEpilogueFwdINS6_IJS8_SA_S9_EEENS6_IJNS7_ILi1EEESI_SI_EEESC_SE_Li128ELb1ELb1ELb1ELb0EEENS1_36VarlenDynamicPersistentTileSchedulerILi128ELi80ELi128ELi128ELb1ELb1ELb0ELb0ELb1ELb1EEEEEEEEEvNT_6ParamsE)
        /*004c*/ 	.short	0x0380
        /*004e*/ 	.short	0x0438


	//----- nvinfo : EIATTR_SW_WAR
	.align		4
.L_86:
        /*0050*/ 	.byte	0x04, 0x36
        /*0052*/ 	.short	(.L_88 - .L_87)
.L_87:
        /*0054*/ 	.word	0x00000008
.L_88:


//--------------------- .nv.info._ZN7cutlass13device_kernelIN5flash19enable_sm80_to_sm89INS1_16FlashAttnFwdSm80INS1_25CollectiveMainloopFwdSm80ILi4ELi1ELb0EN4cute5tupleIJNS5_1CILi128EEENS7_ILi80EEENS7_ILi64EEEEEELi64ENS_6half_tEfNS_4arch4Sm80ELb0ELb0ELb0ELb1ELb1ELb1ELb1ELb1EEENS1_21CollectiveEpilogueFwdINS6_IJS8_SA_S9_EEENS6_IJNS7_ILi1EEESI_SI_EEESC_SE_Li128ELb1ELb1ELb1ELb0EEENS1_36VarlenDynamicPersistentTileSchedulerILi128ELi80ELi128ELi128ELb1ELb1ELb0ELb0ELb1ELb1EEEEEEEEEvNT_6ParamsE --------------------------
	.section	.nv.info._ZN7cutlass13device_kernelIN5flash19enable_sm80_to_sm89INS1_16FlashAttnFwdSm80INS1_25CollectiveMainloopFwdSm80ILi4ELi1ELb0EN4cute5tupleIJNS5_1CILi128EEENS7_ILi80EEENS7_ILi64EEEEEELi64ENS_6half_tEfNS_4arch4Sm80ELb0ELb0ELb0ELb1ELb1ELb1ELb1ELb1EEENS1_21CollectiveEpilogueFwdINS6_IJS8_SA_S9_EEENS6_IJNS7_ILi1EEESI_SI_EEESC_SE_Li128ELb1ELb1ELb1ELb0EEENS1_36VarlenDynamicPersistentTileSchedulerILi128ELi80ELi128ELi128ELb1ELb1ELb0ELb0ELb1ELb1EEEEEEEEEvNT_6ParamsE,"",@"SHT_CUDA_INFO"
	.sectionflags	@""
	.align	4


	//----- nvinfo : EIATTR_CUDA_API_VERSION
	.align		4
        /*0000*/ 	.byte	0x04, 0x37
        /*0002*/ 	.short	(.L_90 - .L_89)
.L_89:
        /*0004*/ 	.word	0x00000082


	//----- nvinfo : EIATTR_KPARAM_INFO
	.align		4
.L_90:
        /*0008*/ 	.byte	0x04, 0x17
        /*000a*/ 	.short	(.L_92 - .L_91)
.L_91:
        /*000c*/ 	.word	0x00000000
        /*0010*/ 	.short	0x0000
        /*0012*/ 	.short	0x0000
        /*0014*/ 	.byte	0x00, 0xf0, 0xe1, 0x10


	//----- nvinfo : EIATTR_SPARSE_MMA_MASK
	.align		4
.L_92:
        /*0018*/ 	.byte	0x03, 0x50
        /*001a*/ 	.short	0x0000


	//----- nvinfo : EIATTR_MAXREG_COUNT
	.align		4
        /*001c*/ 	.byte	0x03, 0x1b
        /*001e*/ 	.short	0x00ff


	//----- nvinfo : EIATTR_MERCURY_ISA_VERSION
	.align		4
        /*0020*/ 	.byte	0x03, 0x5f
        /*0022*/ 	.short	0x0101


	//----- nvinfo : EIATTR_VRC_CTA_INIT_COUNT
	.align		4
        /*0024*/ 	.byte	0x02, 0x4a
	.zero		1
	.zero		1


	//----- nvinfo : EIATTR_EXIT_INSTR_OFFSETS
	.align		4
        /*0028*/ 	.byte	0x04, 0x1c
        /*002a*/ 	.short	(.L_94 - .L_93)


	//   ....[0]....
.L_93:
        /*002c*/ 	.word	0x00000010


	//----- nvinfo : EIATTR_MAX_THREADS
	.align		4
.L_94:
        /*0030*/ 	.byte	0x04, 0x05
        /*0032*/ 	.short	(.L_96 - .L_95)
.L_95:
        /*0034*/ 	.word	0x00000080
        /*0038*/ 	.word	0x00000001
        /*003c*/ 	.word	0x00000001


	//----- nvinfo : EIATTR_CBANK_PARAM_SIZE
	.align		4
.L_96:
        /*0040*/ 	.byte	0x03, 0x19
        /*0042*/ 	.short	0x0438


	//----- nvinfo : EIATTR_PARAM_CBANK
	.align		4
        /*0044*/ 	.byte	0x04, 0x0a
        /*0046*/ 	.short	(.L_98 - .L_97)
	.align		4
.L_97:
        /*0048*/ 	.word	index@(.nv.constant0._ZN7cutlass13device_kernelIN5flash19enable_sm80_to_sm89INS1_16FlashAttnFwdSm80INS1_25CollectiveMainloopFwdSm80ILi4ELi1ELb0EN4cute5tupleIJNS5_1CILi128EEENS7_ILi80EEENS7_ILi64EEEEEELi64ENS_6half_tEfNS_4arch4Sm80ELb0ELb0ELb0ELb1ELb1ELb1ELb1ELb1EEENS1_21CollectiveEpilogueFwdINS6_IJS8_SA_S9_EEENS6_IJNS7_ILi1EEESI_SI_EEESC_SE_Li128ELb1ELb1ELb1ELb0EEENS1_36VarlenDynamicPersistentTileSchedulerILi128ELi80ELi128ELi128ELb1ELb1ELb0ELb0ELb1ELb1EEEEEEEEEvNT_6ParamsE)
        /*004c*/ 	.short	0x0380
        /*004e*/ 	.short	0x0438


	//----- nvinfo : EIATTR_SW_WAR
	.align		4
.L_98:
        /*0050*/ 	.byte	0x04, 0x36
        /*0052*/ 	.short	(.L_100 - .L_99)
.L_99:
        /*0054*/ 	.word	0x00000008
.L_100:


//--------------------- .nv.info._ZN7cutlass13device_kernelIN5flash19enable_sm80_to_sm89INS1_16FlashAttnFwdSm80INS1_25CollectiveMainloopFwdSm80ILi4ELi1ELb0EN4cute5tupleIJNS5_1CILi128EEENS7_ILi96EEENS7_ILi64EEEEEELi64ENS_6half_tEfNS_4arch4Sm80ELb0ELb1ELb0ELb0ELb1ELb0ELb1ELb1EEENS1_21CollectiveEpilogueFwdINS6_IJS8_SA_S9_EEENS6_IJNS7_ILi1EEESI_SI_EEESC_SE_Li128ELb0ELb1ELb1ELb0EEENS1_19SingleTileSchedulerILb0ELb1ELb1ELi128EEEEEEEEEvNT_6ParamsE --------------------------
	.section	.nv.info._ZN7cutlass13device_kernelIN5flash19enable_sm80_to_sm89INS1_16FlashAttnFwdSm80INS1_25CollectiveMainloopFwdSm80ILi4ELi1ELb0EN4cute5tupleIJNS5_1CILi128EEENS7_ILi96EEENS7_ILi64EEEEEELi64ENS_6half_tEfNS_4arch4Sm80ELb0ELb1ELb0ELb0ELb1ELb0ELb1ELb1EEENS1_21CollectiveEpilogueFwdINS6_IJS8_SA_S9_EEENS6_IJNS7_ILi1EEESI_SI_EEESC_SE_Li128ELb0ELb1ELb1ELb0EEENS1_19SingleTileSchedulerILb0ELb1ELb1ELi128EEEEEEEEEvNT_6ParamsE,"",@"SHT_CUDA_INFO"
	.sectionflags	@""
	.align	4


	//----- nvinfo : EIATTR_CUDA_API_VERSION
	.align		4
        /*0000*/ 	.byte	0x04, 0x37
        /*0002*/ 	.short	(.L_102 - .L_101)
.L_101:
        /*0004*/ 	.word	0x00000082


	//----- nvinfo : EIATTR_KPARAM_INFO
	.align		4
.L_102:
        /*0008*/ 	.byte	0x04, 0x17
        /*000a*/ 	.short	(.L_104 - .L_103)
.L_103:
        /*000c*/ 	.word	0x00000000
        /*0010*/ 	.short	0x0000
        /*0012*/ 	.short	0x0000
        /*0014*/ 	.byte	0x00, 0xf0, 0x61, 0x10


	//----- nvinfo : EIATTR_SPARSE_MMA_MASK
	.align		4
.L_104:
        /*0018*/ 	.byte	0x03, 0x50
        /*001a*/ 	.short	0x0000


	//----- nvinfo : EIATTR_MAXREG_COUNT
	.align		4
        /*001c*/ 	.byte	0x03, 0x1b
        /*001e*/ 	.short	0x00ff


	//----- nvinfo : EIATTR_MERCURY_ISA_VERSION
	.align		4
        /*0020*/ 	.byte	0x03, 0x5f
        /*0022*/ 	.short	0x0101


	//----- nvinfo : EIATTR_VRC_CTA_INIT_COUNT
	.align		4
        /*0024*/ 	.byte	0x02, 0x4a
	.zero		1
	.zero		1


	//----- nvinfo : EIATTR_EXIT_INSTR_OFFSETS
	.align		4
        /*0028*/ 	.byte	0x04, 0x1c
        /*002a*/ 	.short	(.L_106 - .L_105)


	//   ....[0]....
.L_105:
        /*002c*/ 	.word	0x00000010


	//----- nvinfo : EIATTR_MAX_THREADS
	.align		4
.L_106:
        /*0030*/ 	.byte	0x04, 0x05
        /*0032*/ 	.short	(.L_108 - .L_107)
.L_107:
        /*0034*/ 	.word	0x00000080
        /*0038*/ 	.word	0x00000001
        /*003c*/ 	.word	0x00000001


	//----- nvinfo : EIATTR_CBANK_PARAM_SIZE
	.align		4
.L_108:
        /*0040*/ 	.byte	0x03, 0x19
        /*0042*/ 	.short	0x0418


	//----- nvinfo : EIATTR_PARAM_CBANK
	.align		4
        /*0044*/ 	.byte	0x04, 0x0a
        /*0046*/ 	.short	(.L_110 - .L_109)
	.align		4
.L_109:
        /*0048*/ 	.word	index@(.nv.constant0._ZN7cutlass13device_kernelIN5flash19enable_sm80_to_sm89INS1_16FlashAttnFwdSm80INS1_25CollectiveMainloopFwdSm80ILi4ELi1ELb0EN4cute5tupleIJNS5_1CILi128EEENS7_ILi96EEENS7_ILi64EEEEEELi64ENS_6half_tEfNS_4arch4Sm80ELb0ELb1ELb0ELb0ELb1ELb0ELb1ELb1EEENS1_21CollectiveEpilogueFwdINS6_IJS8_SA_S9_EEENS6_IJNS7_ILi1EEESI_SI_EEESC_SE_Li128ELb0ELb1ELb1ELb0EEENS1_19SingleTileSchedulerILb0ELb1ELb1ELi128EEEEEEEEEvNT_6ParamsE)
        /*004c*/ 	.short	0x0380
        /*004e*/ 	.short	0x0418


	//----- nvinfo : EIATTR_SW_WAR
	.align		4
.L_110:
        /*0050*/ 	.byte	0x04, 0x36
        /*0052*/ 	.short	(.L_112 - .L_111)
.L_111:
        /*0054*/ 	.word	0x00000008
.L_112:


//--------------------- .nv.info._ZN7cutlass13device_kernelIN5flash19enable_sm80_to_sm89INS1_16FlashAttnFwdSm80INS1_25CollectiveMainloopFwdSm80ILi4ELi1ELb0EN4cute5tupleIJNS5_1CILi128EEENS7_ILi80EEENS7_ILi64EEEEEELi64ENS_6half_tEfNS_4arch4Sm80ELb0ELb1ELb0ELb1ELb1ELb0ELb1ELb1EEENS1_21CollectiveEpilogueFwdINS6_IJS8_SA_S9_EEENS6_IJNS7_ILi1EEESI_SI_EEESC_SE_Li128ELb1ELb1ELb1ELb0EEENS1_36VarlenDynamicPersistentTileSchedulerILi128ELi80ELi128ELi128ELb1ELb1ELb0ELb1ELb0ELb1EEEEEEEEEvNT_6ParamsE --------------------------
	.section	.nv.info._ZN7cutlass13device_kernelIN5flash19enable_sm80_to_sm89INS1_16FlashAttnFwdSm80INS1_25CollectiveMainloopFwdSm80ILi4ELi1ELb0EN4cute5tupleIJNS5_1CILi128EEENS7_ILi80EEENS7_ILi64EEEEEELi64ENS_6half_tEfNS_4arch4Sm80ELb0ELb1ELb0ELb1ELb1ELb0ELb1ELb1EEENS1_21CollectiveEpilogueFwdINS6_IJS8_SA_S9_EEENS6_IJNS7_ILi1EEESI_SI_EEESC_SE_Li128ELb1ELb1ELb1ELb0EEENS1_36VarlenDynamicPersistentTileSchedulerILi128ELi80ELi128ELi128ELb1ELb1ELb0ELb1ELb0ELb1EEEEEEEEEvNT_6ParamsE,"",@"SHT_CUDA_INFO"
	.sectionflags	@""
	.align	4


	//----- nvinfo : EIATTR_CUDA_API_VERSION
	.align		4
        /*0000*/ 	.byte	0x04, 0x37
        /*0002*/ 	.short	(.L_114 - .L_113)
.L_113:
        /*0004*/ 	.word	0x00000082


	//----- nvinfo : EIATTR_KPARAM_INFO
	.align		4
.L_114:
        /*0008*/ 	.byte	0x04, 0x17
        /*000a*/ 	.short	(.L_116 - .L_115)
.L_115:
        /*000c*/ 	.word	0x00000000
        /*0010*/ 	.short	0x0000
        /*0012*/ 	.short	0x0000
        /*0014*/ 	.byte	0x00, 0xf0, 0xe1, 0x10


	//----- nvinfo : EIATTR_SPARSE_MMA_MASK
	.align		4
.L_116:
        /*0018*/ 	.byte	0x03, 0x50
        /*001a*/ 	.short	0x0000


	//----- nvinfo : EIATTR_MAXREG_COUNT
	.align		4
        /*001c*/ 	.byte	0x03, 0x1b
        /*001e*/ 	.short	0x00ff


	//----- nvinfo : EIATTR_MERCURY_ISA_VERSION
	.align		4
        /*0020*/ 	.byte	0x03, 0x5f
        /*0022*/ 	.short	0x0101


	//----- nvinfo : EIATTR_VRC_CTA_INIT_COUNT
	.align		4
        /*0024*/ 	.byte	0x02, 0x4a
	.zero		1
	.zero		1


	//----- nvinfo : EIATTR_EXIT_INSTR_OFFSETS
	.align		4
        /*0028*/ 	.byte	0x04, 0x1c
        /*002a*/ 	.short	(.L_118 - .L_117)


	//   ....[0]....
.L_117:
        /*002c*/ 	.word	0x00000010


	//----- nvinfo : EIATTR_MAX_THREADS
	.align		4
.L_118:
        /*0030*/ 	.byte	0x04, 0x05
        /*0032*/ 	.short	(.L_120 - .L_119)
.L_119:
        /*0034*/ 	.word	0x00000080
        /*0038*/ 	.word	0x00000001
        /*003c*/ 	.word	0x00000001


	//----- nvinfo : EIATTR_CBANK_PARAM_SIZE
	.align		4
.L_120:
        /*0040*/ 	.byte	0x03, 0x19
        /*0042*/ 	.short	0x0438


	//----- nvinfo : EIATTR_PARAM_CBANK
	.align		4
        /*0044*/ 	.byte	0x04, 0x0a
        /*0046*/ 	.short	(.L_122 - .L_121)
	.align		4
.L_121:
        /*0048*/ 	.word	index@(.nv.constant0._ZN7cutlass13device_kernelIN5flash19enable_sm80_to_sm89INS1_16FlashAttnFwdSm80INS1_25CollectiveMainloopFwdSm80ILi4ELi1ELb0EN4cute5tupleIJNS5_1CILi128EEENS7_ILi80EEENS7_ILi64EEEEEELi64ENS_6half_tEfNS_4arch4Sm80ELb0ELb1ELb0ELb1ELb1ELb0ELb1ELb1EEENS1_21CollectiveEpilogueFwdINS6_IJS8_SA_S9_EEENS6_IJNS7_ILi1EEESI_SI_EEESC_SE_Li128ELb1ELb1ELb1ELb0EEENS1_36VarlenDynamicPersistentTileSchedulerILi128ELi80ELi128ELi128ELb1ELb1ELb0ELb1ELb0ELb1EEEEEEEEEvNT_6ParamsE)
        /*004c*/ 	.short	0x0380
        /*004e*/ 	.short	0x0438


	//----- nvinfo : EIATTR_SW_WAR
	.align		4
.L_122:
        /*0050*/ 	.byte	0x04, 0x36
        /*0052*/ 	.short	(.L_124 - .L_123)
.L_123:
        /*0054*/ 	.word	0x00000008
.L_124:


//--------------------- .nv.info._ZN7cutlass13device_kernelIN5flash19enable_sm80_to_sm89INS1_16FlashAttnFwdSm80INS1_25CollectiveMainloopFwdSm80ILi4ELi1ELb0EN4cute5tupleIJNS5_1CILi128EEENS7_ILi80EEENS7_ILi64EEEEEELi64ENS_6half_tEfNS_4arch4Sm80ELb0ELb1ELb0ELb1ELb1ELb1ELb1ELb1EEENS1_21CollectiveEpilogueFwdINS6_IJS8_SA_S9_EEENS6_IJNS7_ILi1EEESI_SI_EEESC_SE_Li128ELb1ELb1ELb1ELb0EEENS1_36VarlenDynamicPersistentTileSchedulerILi128ELi80ELi128ELi128ELb1ELb1ELb0ELb1ELb0ELb1EEEEEEEEEvNT_6ParamsE --------------------------
	.section	.nv.info._ZN7cutlass13device_kernelIN5flash19enable_sm80_to_sm89INS1_16FlashAttnFwdSm80INS1_25CollectiveMainloopFwdSm80ILi4ELi1ELb0EN4cute5tupleIJNS5_1CILi128EEENS7_ILi80EEENS7_ILi64EEEEEELi64ENS_6half_tEfNS_4arch4Sm80ELb0ELb1ELb0ELb1ELb1ELb1ELb1ELb1EEENS1_21CollectiveEpilogueFwdINS6_IJS8_SA_S9_EEENS6_IJNS7_ILi1EEESI_SI_EEESC_SE_Li128ELb1ELb1ELb1ELb0EEENS1_36VarlenDynamicPersistentTileSchedulerILi128ELi80ELi128ELi128ELb1ELb1ELb0ELb1ELb0ELb1EEEEEEEEEvNT_6ParamsE,"",@"SHT_CUDA_INFO"
	.sectionflags	@""
	.align	4


	//----- nvinfo : EIATTR_CUDA_API_VERSION
	.align		4
        /*0000*/ 	.byte	0x04, 0x37
        /*0002*/ 	.short	(.L_126 - .L_125)
.L_125:
        /*0004*/ 	.word	0x00000082


	//----- nvinfo : EIATTR_KPARAM_INFO
	.align		4
.L_126:
        /*0008*/ 	.byte	0x04, 0x17
        /*000a*/ 	.short	(.L_128 - .L_127)
.L_127:
        /*000c*/ 	.word	0x00000000
        /*0010*/ 	.short	0x0000
        /*0012*/ 	.short	0x0000
        /*0014*/ 	.byte	0x00, 0xf0, 0xe1, 0x10


	//----- nvinfo : EIATTR_SPARSE_MMA_MASK
	.align		4
.L_128:
        /*0018*/ 	.byte	0x03, 0x50
        /*001a*/ 	.short	0x0000


	//----- nvinfo : EIATTR_MAXREG_COUNT
	.align		4
        /*001c*/ 	.byte	0x03, 0x1b
        /*001e*/ 	.short	0x00ff


	//----- nvinfo : EIATTR_MERCURY_ISA_VERSION
	.align		4
        /*0020*/ 	.byte	0x03, 0x5f
        /*0022*/ 	.short	0x0101


	//----- nvinfo : EIATTR_VRC_CTA_INIT_COUNT
	.align		4
        /*0024*/ 	.byte	0x02, 0x4a
	.zero		1
	.zero		1


	//----- nvinfo : EIATTR_EXIT_INSTR_OFFSETS
	.align		4
        /*0028*/ 	.byte	0x04, 0x1c
        /*002a*/ 	.short	(.L_130 - .L_129)


	//   ....[0]....
.L_129:
        /*002c*/ 	.word	0x00000010


	//----- nvinfo : EIATTR_MAX_THREADS
	.align		4
.L_130:
        /*0030*/ 	.byte	0x04, 0x05
        /*0032*/ 	.short	(.L_132 - .L_131)
.L_131:
        /*0034*/ 	.word	0x00000080
        /*0038*/ 	.word	0x00000001
        /*003c*/ 	.word	0x00000001


	//----- nvinfo : EIATTR_CBANK_PARAM_SIZE
	.align		4
.L_132:
        /*0040*/ 	.byte	0x03, 0x19
        /*0042*/ 	.short	0x0438


	//----- nvinfo : EIATTR_PARAM_CBANK
	.align		4
        /*0044*/ 	.byte	0x04, 0x0a
        /*0046*/ 	.short	(.L_134 - .L_133)
	.align		4
.L_133:
        /*0048*/ 	.word	index@(.nv.constant0._ZN7cutlass13device_kernelIN5flash19enable_sm80_to_sm89INS1_16FlashAttnFwdSm80INS1_25CollectiveMainloopFwdSm80ILi4ELi1ELb0EN4cute5tupleIJNS5_1CILi128EEENS7_ILi80EEENS7_ILi64EEEEEELi64ENS_6half_tEfNS_4arch4Sm80ELb0ELb1ELb0ELb1ELb1ELb1ELb1ELb1EEENS1_21CollectiveEpilogueFwdINS6_IJS8_SA_S9_EEENS6_IJNS7_ILi1EEESI_SI_EEESC_SE_Li128ELb1ELb1ELb1ELb0EEENS1_36VarlenDynamicPersistentTileSchedulerILi128ELi80ELi128ELi128ELb1ELb1ELb0ELb1ELb0ELb1EEEEEEEEEvNT_6ParamsE)
        /*004c*/ 	.short	0x0380
        /*004e*/ 	.short	0x0438


	//----- nvinfo : EIATTR_SW_WAR
	.align		4
.L_134:
        /*0050*/ 	.byte	0x04, 0x36
        /*0052*/ 	.short	(.L_136 - .L_135)
.L_135:
        /*0054*/ 	.word	0x00000008
.L_136:


//--------------------- .nv.info._ZN7cutlass13device_kernelIN5flash19enable_sm80_to_sm89INS1_16FlashAttnFwdSm80INS1_25CollectiveMainloopFwdSm80ILi4ELi1ELb0EN4cute5tupleIJNS5_1CILi128EEENS7_ILi112EEENS7_ILi64EEEEEELi64ENS_6half_tEfNS_4arch4Sm80ELb1ELb0ELb0ELb0ELb1ELb0ELb1ELb1EEENS1_21CollectiveEpilogueFwdINS6_IJS8_SA_S9_EEENS6_IJNS7_ILi1EEESI_SI_EEESC_SE_Li128ELb0ELb1ELb1ELb0EEENS1_30DynamicPersistentTileSchedulerILi128ELi128ELb1ELb1ELb0EEEEEEEEEvNT_6ParamsE --------------------------
	.section	.nv.info._ZN7cutlass13device_kernelIN5flash19enable_sm80_to_sm89INS1_16FlashAttnFwdSm80INS1_25CollectiveMainloopFwdSm80ILi4ELi1ELb0EN4cute5tupleIJNS5_1CILi128EEENS7_ILi112EEENS7_ILi64EEEEEELi64ENS_6half_tEfNS_4arch4Sm80ELb1ELb0ELb0ELb0ELb1ELb0ELb1ELb1EEENS1_21CollectiveEpilogueFwdINS6_IJS8_SA_S9_EEENS6_IJNS7_ILi1EEESI_SI_EEESC_SE_Li128ELb0ELb1ELb1ELb0EEENS1_30DynamicPersistentTileSchedulerILi128ELi128ELb1ELb1ELb0EEEEEEEEEvNT_6ParamsE,"",@"SHT_CUDA_INFO"
	.sectionflags	@""
	.align	4


	//----- nvinfo : EIATTR_CUDA_API_VERSION
	.align		4
        /*0000*/ 	.byte	0x04, 0x37
        /*0002*/ 	.short	(.L_138 - .L_137)
.L_137:
        /*0004*/ 	.word	0x00000082


	//----- nvinfo : EIATTR_KPARAM_INFO
	.align		4
.L_138:
        /*0008*/ 	.byte	0x04, 0x17
        /*000a*/ 	.short	(.L_140 - .L_139)
.L_139:
        /*000c*/ 	.word	0x00000000
        /*0010*/ 	.short	0x0000
        /*0012*/ 	.short	0x0000
        /*0014*/ 	.byte	0x00, 0xf0, 0xa1, 0x10


	//----- nvinfo : EIATTR_SPARSE_MMA_MASK
	.align		4
.L_140:
        /*0018*/ 	.byte	0x03, 0x50
        /*001a*/ 	.short	0x0000


	//----- nvinfo : EIATTR_MAXREG_COUNT
	.align		4
        /*001c*/ 	.byte	0x03, 0x1b
        /*001e*/ 	.short	0x00ff


	//----- nvinfo : EIATTR_MERCURY_ISA_VERSION
	.align		4
        /*0020*/ 	.byte	0x03, 0x5f
        /*0022*/ 	.short	0x0101


	//----- nvinfo : EIATTR_VRC_CTA_INIT_COUNT
	.align		4
        /*0024*/ 	.byte	0x02, 0x4a
	.zero		1
	.zero		1


	//----- nvinfo : EIATTR_EXIT_INSTR_OFFSETS
	.align		4
        /*0028*/ 	.byte	0x04, 0x1c
        /*002a*/ 	.short	(.L_142 - .L_141)


	//   ....[0]....
.L_141:
        /*002c*/ 	.word	0x00000010


	//----- nvinfo : EIATTR_MAX_THREADS
	.align		4
.L_142:
        /*0030*/ 	.byte	0x04, 0x05
        /*0032*/ 	.short	(.L_144 - .L_143)
.L_143:
        /*0034*/ 	.word	0x00000080
        /*0038*/ 	.word	0x00000001
        /*003c*/ 	.word	0x00000001


	//----- nvinfo : EIATTR_CBANK_PARAM_SIZE
	.align		4
.L_144:
        /*0040*/ 	.byte	0x03, 0x19
        /*0042*/ 	.short	0x0428


	//----- nvinfo : EIATTR_PARAM_CBANK
	.align		4
        /*0044*/ 	.byte	0x04, 0x0a
        /*0046*/ 	.short	(.L_146 - .L_145)
	.align		4
.L_145:
        /*0048*/ 	.word	index@(.nv.constant0._ZN7cutlass13device_kernelIN5flash19enable_sm80_to_sm89INS1_16FlashAttnFwdSm80INS1_25CollectiveMainloopFwdSm80ILi4ELi1ELb0EN4cute5tupleIJNS5_1CILi128EEENS7_ILi112EEENS7_ILi64EEEEEELi64ENS_6half_tEfNS_4arch4Sm80ELb1ELb0ELb0ELb0ELb1ELb0ELb1ELb1EEENS1_21CollectiveEpilogueFwdINS6_IJS8_SA_S9_EEENS6_IJNS7_ILi1EEESI_SI_EEESC_SE_Li128ELb0ELb1ELb1ELb0EEENS1_30DynamicPersistentTileSchedulerILi128ELi128ELb1ELb1ELb0EEEEEEEEEvNT_6ParamsE)
        /*004c*/ 	.short	0x0380
        /*004e*/ 	.short	0x0428


	//----- nvinfo : EIATTR_SW_WAR
	.align		4
.L_146:
        /*0050*/ 	.byte	0x04, 0x36
        /*0052*/ 	.short	(.L_148 - .L_147)
.L_147:
        /*0054*/ 	.word	0x00000008
.L_148:


//--------------------- .nv.info._ZN7cutlass13device_kernelIN5flash19enable_sm80_to_sm89INS1_16FlashAttnFwdSm80INS1_25CollectiveMainloopFwdSm80ILi4ELi1ELb0EN4cute5tupleIJNS5_1CILi128EEENS7_ILi80EEENS7_ILi64EEEEEELi64ENS_6half_tEfNS_4arch4Sm80ELb1ELb0ELb0ELb1ELb1ELb0ELb1ELb1EEENS1_21CollectiveEpilogueFwdINS6_IJS8_SA_S9_EEENS6_IJNS7_ILi1EEESI_SI_EEESC_SE_Li128ELb1ELb1ELb1ELb0EEENS1_36VarlenDynamicPersistentTileSchedulerILi128ELi80ELi128ELi128ELb1ELb1ELb0ELb1ELb1ELb1EEEEEEEEEvNT_6ParamsE --------------------------
	.section	.nv.info._ZN7cutlass13device_kernelIN5flash19enable_sm80_to_sm89INS1_16FlashAttnFwdSm80INS1_25CollectiveMainloopFwdSm80ILi4ELi1ELb0EN4cute5tupleIJNS5_1CILi128EEENS7_ILi80EEENS7_ILi64EEEEEELi64ENS_6half_tEfNS_4arch4Sm80ELb1ELb0ELb0ELb1ELb1ELb0ELb1ELb1EEENS1_21CollectiveEpilogueFwdINS6_IJS8_SA_S9_EEENS6_IJNS7_ILi1EEESI_SI_EEESC_SE_Li128ELb1ELb1ELb1ELb0EEENS1_36VarlenDynamicPersistentTileSchedulerILi128ELi80ELi128ELi128ELb1ELb1ELb0ELb1ELb1ELb1EEEEEEEEEvNT_6ParamsE,"",@"SHT_CUDA_INFO"
	.sectionflags	@""
	.align	4


	//----- nvinfo : EIATTR_CUDA_API_VERSION
	.align		4
        /*0000*/ 	.byte	0x04, 0x37
        /*0002*/ 	.short	(.L_150 - .L_149)
.L_149:
        /*0004*/ 	.word	0x00000082


	//----- nvinfo : EIATTR_KPARAM_INFO
	.align		4
.L_150:
        /*0008*/ 	.byte	0x04, 0x17
        /*000a*/ 	.short	(.L_152 - .L_151)
.L_151:
        /*000c*/ 	.word	0x00000000
        /*0010*/ 	.short	0x0000
        /*0012*/ 	.short	0x0000
        /*0014*/ 	.byte	0x00, 0xf0, 0xe1, 0x10


	//----- nvinfo : EIATTR_SPARSE_MMA_MASK
	.align		4
.L_152:
        /*0018*/ 	.byte	0x03, 0x50
        /*001a*/ 	.short	0x0000


	//----- nvinfo : EIATTR_MAXREG_COUNT
	.align		4
        /*001c*/ 	.byte	0x03, 0x1b
        /*001e*/ 	.short	0x00ff


	//----- nvinfo : EIATTR_MERCURY_ISA_VERSION
	.align		4
        /*0020*/ 	.byte	0x03, 0x5f
        /*0022*/ 	.short	0x0101


	//----- nvinfo : EIATTR_VRC_CTA_INIT_COUNT
	.align		4
        /*0024*/ 	.byte	0x02, 0x4a
	.zero		1
	.zero		1


	//----- nvinfo : EIATTR_EXIT_INSTR_OFFSETS
	.align		4
        /*0028*/ 	.byte	0x04, 0x1c
        /*002a*/ 	.short	(.L_154 - .L_153)


	//   ....[0]....
.L_153:
        /*002c*/ 	.word	0x00000010


	//----- nvinfo : EIATTR_MAX_THREADS
	.align		4
.L_154:
        /*0030*/ 	.byte	0x04, 0x05
        /*0032*/ 	.short	(.L_156 - .L_155)
.L_155:
        /*0034*/ 	.word	0x00000080
        /*0038*/ 	.word	0x00000001
        /*003c*/ 	.word	0x00000001


	//----- nvinfo : EIATTR_CBANK_PARAM_SIZE
	.align		4
.L_156:
        /*0040*/ 	.byte	0x03, 0x19
        /*0042*/ 	.short	0x0438


	//----- nvinfo : EIATTR_PARAM_CBANK
	.align		4
        /*0044*/ 	.byte	0x04, 0x0a
        /*0046*/ 	.short	(.L_158 - .L_157)
	.align		4
.L_157:
        /*0048*/ 	.word	index@(.nv.constant0._ZN7cutlass13device_kernelIN5flash19enable_sm80_to_sm89INS1_16FlashAttnFwdSm80INS1_25CollectiveMainloopFwdSm80ILi4ELi1ELb0EN4cute5tupleIJNS5_1CILi128EEENS7_ILi80EEENS7_ILi64EEEEEELi64ENS_6half_tEfNS_4arch4Sm80ELb1ELb0ELb0ELb1ELb1ELb0ELb1ELb1EEENS1_21CollectiveEpilogueFwdINS6_IJS8_SA_S9_EEENS6_IJNS7_ILi1EEESI_SI_EEESC_SE_Li128ELb1ELb1ELb1ELb0EEENS1_36VarlenDynamicPersistentTileSchedulerILi128ELi80ELi128ELi128ELb1ELb1ELb0ELb1ELb1ELb1EEEEEEEEEvNT_6ParamsE)
        /*004c*/ 	.short	0x0380
        /*004e*/ 	.short	0x0438


	//----- nvinfo : EIATTR_SW_WAR
	.align		4
.L_158:
        /*0050*/ 	.byte	0x04, 0x36
        /*0052*/ 	.short	(.L_160 - .L_159)
.L_159:
        /*0054*/ 	.word	0x00000008
.L_160:


//--------------------- .nv.info._ZN7cutlass13device_kernelIN5flash19enable_sm80_to_sm89INS1_16FlashAttnFwdSm80INS1_25CollectiveMainloopFwdSm80ILi4ELi1ELb0EN4cute5tupleIJNS5_1CILi128EEENS7_ILi80EEENS7_ILi64EEEEEELi64ENS_6half_tEfNS_4arch4Sm80ELb1ELb0ELb0ELb1ELb1ELb1ELb1ELb1EEENS1_21CollectiveEpilogueFwdINS6_IJS8_SA_S9_EEENS6_IJNS7_ILi1EEESI_SI_EEESC_SE_Li128ELb1ELb1ELb1ELb0EEENS1_36VarlenDynamicPersistentTileSchedulerILi128ELi80ELi128ELi128ELb1ELb1ELb0ELb1ELb1ELb1EEEEEEEEEvNT_6ParamsE --------------------------
	.section	.nv.info._ZN7cutlass13device_kernelIN5flash19enable_sm80_to_sm89INS1_16FlashAttnFwdSm80INS1_25CollectiveMainloopFwdSm80ILi4ELi1ELb0EN4cute5tupleIJNS5_1CILi128EEENS7_ILi80EEENS7_ILi64EEEEEELi64ENS_6half_tEfNS_4arch4Sm80ELb1ELb0ELb0ELb1ELb1ELb1ELb1ELb1EEENS1_21CollectiveEpilogueFwdINS6_IJS8_SA_S9_EEENS6_IJNS7_ILi1EEESI_SI_EEESC_SE_Li128ELb1ELb1ELb1ELb0EEENS1_36VarlenDynamicPersistentTileSchedulerILi128ELi80ELi128ELi128ELb1ELb1ELb0ELb1ELb1ELb1EEEEEEEEEvNT_6ParamsE,"",@"SHT_CUDA_INFO"
	.sectionflags	@""
	.align	4


	//----- nvinfo : EIATTR_CUDA_API_VERSION
	.align		4
        /*0000*/ 	.byte	0x04, 0x37
        /*0002*/ 	.short	(.L_162 - .L_161)
.L_161:
        /*0004*/ 	.word	0x00000082


	//----- nvinfo : EIATTR_KPARAM_INFO
	.align		4
.L_162:
        /*0008*/ 	.byte	0x04, 0x17
        /*000a*/ 	.short	(.L_164 - .L_163)
.L_163:
        /*000c*/ 	.word	0x00000000
        /*0010*/ 	.short	0x0000
        /*0012*/ 	.short	0x0000
        /*0014*/ 	.byte	0x00, 0xf0, 0xe1, 0x10


	//----- nvinfo : EIATTR_SPARSE_MMA_MASK
	.align		4
.L_164:
        /*0018*/ 	.byte	0x03, 0x50
        /*001a*/ 	.short	0x0000


	//----- nvinfo : EIATTR_MAXREG_COUNT
	.align		4
        /*001c*/ 	.byte	0x03, 0x1b
        /*001e*/ 	.short	0x00ff


	//----- nvinfo : EIATTR_MERCURY_ISA_VERSION
	.align		4
        /*0020*/ 	.byte	0x03, 0x5f
        /*0022*/ 	.short	0x0101


	//----- nvinfo : EIATTR_VRC_CTA_INIT_COUNT
	.align		4
        /*0024*/ 	.byte	0x02, 0x4a
	.zero		1
	.zero		1


	//----- nvinfo : EIATTR_EXIT_INSTR_OFFSETS
	.align		4
        /*0028*/ 	.byte	0x04, 0x1c
        /*002a*/ 	.short	(.L_166 - .L_165)


	//   ....[0]....
.L_165:
        /*002c*/ 	.word	0x00000010


	//----- nvinfo : EIATTR_MAX_THREADS
	.align		4
.L_166:
        /*0030*/ 	.byte	0x04, 0x05
        /*0032*/ 	.short	(.L_168 - .L_167)
.L_167:
        /*0034*/ 	.word	0x00000080
        /*0038*/ 	.word	0x00000001
        /*003c*/ 	.word	0x00000001


	//----- nvinfo : EIATTR_CBANK_PARAM_SIZE
	.align		4
.L_168:
        /*0040*/ 	.byte	0x03, 0x19
        /*0042*/ 	.short	0x0438


	//----- nvinfo : EIATTR_PARAM_CBANK
	.align		4
        /*0044*/ 	.byte	0x04, 0x0a
        /*0046*/ 	.short	(.L_170 - .L_169)
	.align		4
.L_169:
        /*0048*/ 	.word	index@(.nv.constant0._ZN7cutlass13device_kernelIN5flash19enable_sm80_to_sm89INS1_16FlashAttnFwdSm80INS1_25CollectiveMainloopFwdSm80ILi4ELi1ELb0EN4cute5tupleIJNS5_1CILi128EEENS7_ILi80EEENS7_ILi64EEEEEELi64ENS_6half_tEfNS_4arch4Sm80ELb1ELb0ELb0ELb1ELb1ELb1ELb1ELb1EEENS1_21CollectiveEpilogueFwdINS6_IJS8_SA_S9_EEENS6_IJNS7_ILi1EEESI_SI_EEESC_SE_Li128ELb1ELb1ELb1ELb0EEENS1_36VarlenDynamicPersistentTileSchedulerILi128ELi80ELi128ELi128ELb1ELb1ELb0ELb1ELb1ELb1EEEEEEEEEvNT_6ParamsE)
        /*004c*/ 	.short	0x0380
        /*004e*/ 	.short	0x0438


	//----- nvinfo : EIATTR_SW_WAR
	.align		4
.L_170:
        /*0050*/ 	.byte	0x04, 0x36
        /*0052*/ 	.short	(.L_172 - .L_171)
.L_171:
        /*0054*/ 	.word	0x00000008
.L_172:


//--------------------- .nv.callgraph             --------------------------
	.section	.nv.callgraph,"",@"SHT_CUDA_CALLGRAPH"
	.align	4
	.sectionentsize	8
	.align		4
        /*0000*/ 	.word	0x00000000
	.align		4
        /*0004*/ 	.word	0xffffffff
	.align		4
        /*0008*/ 	.word	0x00000000
	.align		4
        /*000c*/ 	.word	0xfffffffe
	.align		4
        /*0010*/ 	.word	0x00000000
	.align		4
        /*0014*/ 	.word	0xfffffffd
	.align		4
        /*0018*/ 	.word	0x00000000
	.align		4
        /*001c*/ 	.word	0xfffffffc


//--------------------- .nv.constant4             --------------------------
	.section	.nv.constant4,"a",@progbits
	.align	8
	.align		8
.nv.constant4:
        /*0000*/ 	.dword	_ZN77_INTERNAL_46159d13_41_flash_fwd_hdim64_fp16_paged_split_sm80_cu_21e1f8cb_34324cuda3std3__45__cpo5beginE
	.align		8
        /*0008*/ 	.dword	_ZN77_INTERNAL_46159d13_41_flash_fwd_hdim64_fp16_paged_split_sm80_cu_21e1f8cb_34324cuda3std3__45__cpo3endE
	.align		8
        /*0010*/ 	.dword	_ZN77_INTERNAL_46159d13_41_flash_fwd_hdim64_fp16_paged_split_sm80_cu_21e1f8cb_34324cuda3std3__45__cpo6cbeginE
	.align		8
        /*0018*/ 	.dword	_ZN77_INTERNAL_46159d13_41_flash_fwd_hdim64_fp16_paged_split_sm80_cu_21e1f8cb_34324cuda3std3__45__cpo4cendE
	.align		8
        /*0020*/ 	.dword	_ZN77_INTERNAL_46159d13_41_flash_fwd_hdim64_fp16_paged_split_sm80_cu_21e1f8cb_34324cuda3std3__479_GLOBAL__N__46159d13_41_flash_fwd_hdim64_fp16_paged_split_sm80_cu_21e1f8cb_34326ignoreE
	.align		8
        /*0028*/ 	.dword	_ZN77_INTERNAL_46159d13_41_flash_fwd_hdim64_fp16_paged_split_sm80_cu_21e1f8cb_34324cuda3std3__419piecewise_constructE
	.align		8
        /*0030*/ 	.dword	_ZN77_INTERNAL_46159d13_41_flash_fwd_hdim64_fp16_paged_split_sm80_cu_21e1f8cb_34324cuda3std3__48in_placeE
	.align		8
        /*0038*/ 	.dword	_ZN77_INTERNAL_46159d13_41_flash_fwd_hdim64_fp16_paged_split_sm80_cu_21e1f8cb_34324cuda3std6ranges3__45__cpo4swapE
	.align		8
        /*0040*/ 	.dword	_ZN77_INTERNAL_46159d13_41_flash_fwd_hdim64_fp16_paged_split_sm80_cu_21e1f8cb_34324cuda3std6ranges3__45__cpo9iter_moveE
	.align		8
        /*0048*/ 	.dword	_ZN77_INTERNAL_46159d13_41_flash_fwd_hdim64_fp16_paged_split_sm80_cu_21e1f8cb_34324cute7productE
	.align		8
        /*0050*/ 	.dword	_ZN77_INTERNAL_46159d13_41_flash_fwd_hdim64_fp16_paged_split_sm80_cu_21e1f8cb_34324cute1_E


//--------------------- .text._ZN7cutlass13device_kernelIN5flash19enable_sm80_to_sm89INS1_16FlashAttnFwdSm80INS1_25CollectiveMainloopFwdSm80ILi4ELi1ELb0EN4cute5tupleIJNS5_1CILi128EEENS7_ILi112EEENS7_ILi64EEEEEELi64ENS_6half_tEfNS_4arch4Sm80ELb0ELb0ELb0ELb0ELb1ELb0ELb1ELb1EEENS1_21CollectiveEpilogueFwdINS6_IJS8_SA_S9_EEENS6_IJNS7_ILi1EEESI_SI_EEESC_SE_Li128ELb0ELb1ELb1ELb0EEENS1_19SingleTileSchedulerILb0ELb1ELb1ELi128EEEEEEEEEvNT_6ParamsE --------------------------
	.section	.text._ZN7cutlass13device_kernelIN5flash19enable_sm80_to_sm89INS1_16FlashAttnFwdSm80INS1_25CollectiveMainloopFwdSm80ILi4ELi1ELb0EN4cute5tupleIJNS5_1CILi128EEENS7_ILi112EEENS7_ILi64EEEEEELi64ENS_6half_tEfNS_4arch4Sm80ELb0ELb0ELb0ELb0ELb1ELb0ELb1ELb1EEENS1_21CollectiveEpilogueFwdINS6_IJS8_SA_S9_EEENS6_IJNS7_ILi1EEESI_SI_EEESC_SE_Li128ELb0ELb1ELb1ELb0EEENS1_19SingleTileSchedulerILb0ELb1ELb1ELi128EEEEEEEEEvNT_6ParamsE,"ax",@progbits
	.align	128
.text._ZN7cutlass13device_kernelIN5flash19enable_sm80_to_sm89INS1_16FlashAttnFwdSm80INS1_25CollectiveMainloopFwdSm80ILi4ELi1ELb0EN4cute5tupleIJNS5_1CILi128EEENS7_ILi112EEENS7_ILi64EEEEEELi64ENS_6half_tEfNS_4arch4Sm80ELb0ELb0ELb0ELb0ELb1ELb0ELb1ELb1EEENS1_21CollectiveEpilogueFwdINS6_IJS8_SA_S9_EEENS6_IJNS7_ILi1EEESI_SI_EEESC_SE_Li128ELb0ELb1ELb1ELb0EEENS1_19SingleTileSchedulerILb0ELb1ELb1ELi128EEEEEEEEEvNT_6ParamsE:
        .type           _ZN7cutlass13device_kernelIN5flash19enable_sm80_to_sm89INS1_16FlashAttnFwdSm80INS1_25CollectiveMainloopFwdSm80ILi4ELi1ELb0EN4cute5tupleIJNS5_1CILi128EEENS7_ILi112EEENS7_ILi64EEEEEELi64ENS_6half_tEfNS_4arch4Sm80ELb0ELb0ELb0ELb0ELb1ELb0ELb1ELb1EEENS1_21CollectiveEpilogueFwdINS6_IJS8_SA_S9_EEENS6_IJNS7_ILi1EEESI_SI_EEESC_SE_Li128ELb0ELb1ELb1ELb0EEENS1_19SingleTileSchedulerILb0ELb1ELb1ELi128EEEEEEEEEvNT_6ParamsE,@function
        .size           _ZN7cutlass13device_kernelIN5flash19enable_sm80_to_sm89INS1_16FlashAttnFwdSm80INS1_25CollectiveMainloopFwdSm80ILi4ELi1ELb0EN4cute5tupleIJNS5_1CILi128EEENS7_ILi112EEENS7_ILi64EEEEEELi64ENS_6half_tEfNS_4arch4Sm80ELb0ELb0ELb0ELb0ELb1ELb0ELb1ELb1EEENS1_21CollectiveEpilogueFwdINS6_IJS8_SA_S9_EEENS6_IJNS7_ILi1EEESI_SI_EEESC_SE_Li128ELb0ELb1ELb1ELb0EEENS1_19SingleTileSchedulerILb0ELb1ELb1ELi128EEEEEEEEEvNT_6ParamsE,(.L_x_9 - _ZN7cutlass13device_kernelIN5flash19enable_sm80_to_sm89INS1_16FlashAttnFwdSm80INS1_25CollectiveMainloopFwdSm80ILi4ELi1ELb0EN4cute5tupleIJNS5_1CILi128EEENS7_ILi112EEENS7_ILi64EEEEEELi64ENS_6half_tEfNS_4arch4Sm80ELb0ELb0ELb0ELb0ELb1ELb0ELb1ELb1EEENS1_21CollectiveEpilogueFwdINS6_IJS8_SA_S9_EEENS6_IJNS7_ILi1EEESI_SI_EEESC_SE_Li128ELb0ELb1ELb1ELb0EEENS1_19SingleTileSchedulerILb0ELb1ELb1ELi128EEEEEEEEEvNT_6ParamsE)
        .other          _ZN7cutlass13device_kernelIN5flash19enable_sm80_to_sm89INS1_16FlashAttnFwdSm80INS1_25CollectiveMainloopFwdSm80ILi4ELi1ELb0EN4cute5tupleIJNS5_1CILi128EEENS7_ILi112EEENS7_ILi64EEEEEELi64ENS_6half_tEfNS_4arch4Sm80ELb0ELb0ELb0ELb0ELb1ELb0ELb1ELb1EEENS1_21CollectiveEpilogueFwdINS6_IJS8_SA_S9_EEENS6_IJNS7_ILi1EEESI_SI_EEESC_SE_Li128ELb0ELb1ELb1ELb0EEENS1_19SingleTileSchedulerILb0ELb1ELb1ELi128EEEEEEEEEvNT_6ParamsE,@"STO_CUDA_ENTRY STV_DEFAULT"
_ZN7cutlass13device_kernelIN5flash19enable_sm80_to_sm89INS1_16FlashAttnFwdSm80INS1_25CollectiveMainloopFwdSm80ILi4ELi1ELb0EN4cute5tupleIJNS5_1CILi128EEENS7_ILi112EEENS7_ILi64EEEEEELi64ENS_6half_tEfNS_4arch4Sm80ELb0ELb0ELb0ELb0ELb1ELb0ELb1ELb1EEENS1_21CollectiveEpilogueFwdINS6_IJS8_SA_S9_EEENS6_IJNS7_ILi1EEESI_SI_EEESC_SE_Li128ELb0ELb1ELb1ELb0EEENS1_19SingleTileSchedulerILb0ELb1ELb1ELi128EEEEEEEEEvNT_6ParamsE:
[----:B------:R-:W-:Y:S01]  /*0000*/  LDC R1, c[0x0][0x37c] ;  /* 0x0000df00ff017b82 */ /* 0x000fe20000000800 */
[----:B------:R-:W-:Y:S05]  /*0010*/  EXIT ;  /* 0x000000000000794d */ /* 0x000fea0003800000 */
.L_x_0:
[----:B------:R-:W-:-:S00]  /*0020*/  BRA `(.L_x_0) ;  /* 0xfffffffc00fc7947 */ /* 0x000fc0000383ffff */
[----:B------:R-:W-:-:S00]  /*0030*/  NOP ;  /* 0x0000000000007918 */ /* 0x000fc00000000000 */
        /* <DEDUP_REMOVED lines=12> */
.L_x_9:


//--------------------- .text._ZN7cutlass13device_kernelIN5flash19enable_sm80_to_sm89INS1_16FlashAttnFwdSm80INS1_25CollectiveMainloopFwdSm80ILi4ELi1ELb0EN4cute5tupleIJNS5_1CILi128EEENS7_ILi80EEENS7_ILi64EEEEEELi64ENS_6half_tEfNS_4arch4Sm80ELb0ELb0ELb0ELb1ELb1ELb0ELb1ELb1EEENS1_21CollectiveEpilogueFwdINS6_IJS8_SA_S9_EEENS6_IJNS7_ILi1EEESI_SI_EEESC_SE_Li128ELb1ELb1ELb1ELb0EEENS1_36VarlenDynamicPersistentTileSchedulerILi128ELi80ELi128ELi128ELb1ELb1ELb0ELb0ELb1ELb1EEEEEEEEEvNT_6ParamsE --------------------------
	.section	.text._ZN7cutlass13device_kernelIN5flash19enable_sm80_to_sm89INS1_16FlashAttnFwdSm80INS1_25CollectiveMainloopFwdSm80ILi4ELi1ELb0EN4cute5tupleIJNS5_1CILi128EEENS7_ILi80EEENS7_ILi64EEEEEELi64ENS_6half_tEfNS_4arch4Sm80ELb0ELb0ELb0ELb1ELb1ELb0ELb1ELb1EEENS1_21CollectiveEpilogueFwdINS6_IJS8_SA_S9_EEENS6_IJNS7_ILi1EEESI_SI_EEESC_SE_Li128ELb1ELb1ELb1ELb0EEENS1_36VarlenDynamicPersistentTileSchedulerILi128ELi80ELi128ELi128ELb1ELb1ELb0ELb0ELb1ELb1EEEEEEEEEvNT_6ParamsE,"ax",@progbits
	.align	128
.text._ZN7cutlass13device_kernelIN5flash19enable_sm80_to_sm89INS1_16FlashAttnFwdSm80INS1_25CollectiveMainloopFwdSm80ILi4ELi1ELb0EN4cute5tupleIJNS5_1CILi128EEENS7_ILi80EEENS7_ILi64EEEEEELi64ENS_6half_tEfNS_4arch4Sm80ELb0ELb0ELb0ELb1ELb1ELb0ELb1ELb1EEENS1_21CollectiveEpilogueFwdINS6_IJS8_SA_S9_EEENS6_IJNS7_ILi1EEESI_SI_EEESC_SE_Li128ELb1ELb1ELb1ELb0EEENS1_36VarlenDynamicPersistentTileSchedulerILi128ELi80ELi128ELi128ELb1ELb1ELb0ELb0ELb1ELb1EEEEEEEEEvNT_6ParamsE:
        .type           _ZN7cutlass13device_kernelIN5flash19enable_sm80_to_sm89INS1_16FlashAttnFwdSm80INS1_25CollectiveMainloopFwdSm80ILi4ELi1ELb0EN4cute5tupleIJNS5_1CILi128EEENS7_ILi80EEENS7_ILi64EEEEEELi64ENS_6half_tEfNS_4arch4Sm80ELb0ELb0ELb0ELb1ELb1ELb0ELb1ELb1EEENS1_21CollectiveEpilogueFwdINS6_IJS8_SA_S9_EEENS6_IJNS7_ILi1EEESI_SI_EEESC_SE_Li128ELb1ELb1ELb1ELb0EEENS1_36VarlenDynamicPersistentTileSchedulerILi128ELi80ELi128ELi128ELb1ELb1ELb0ELb0ELb1ELb1EEEEEEEEEvNT_6ParamsE,@function
        .size           _ZN7cutlass13device_kernelIN5flash19enable_sm80_to_sm89INS1_16FlashAttnFwdSm80INS1_25CollectiveMainloopFwdSm80ILi4ELi1ELb0EN4cute5tupleIJNS5_1CILi128EEENS7_ILi80EEENS7_ILi64EEEEEELi64ENS_6half_tEfNS_4arch4Sm80ELb0ELb0ELb0ELb1ELb1ELb0ELb1ELb1EEENS1_21CollectiveEpilogueFwdINS6_IJS8_SA_S9_EEENS6_IJNS7_ILi1EEESI_SI_EEESC_SE_Li128ELb1ELb1ELb1ELb0EEENS1_36VarlenDynamicPersistentTileSchedulerILi128ELi80ELi128ELi128ELb1ELb1ELb0ELb0ELb1ELb1EEEEEEEEEvNT_6ParamsE,(.L_x_10 - _ZN7cutlass13device_kernelIN5flash19enable_sm80_to_sm89INS1_16FlashAttnFwdSm80INS1_25CollectiveMainloopFwdSm80ILi4ELi1ELb0EN4cute5tupleIJNS5_1CILi128EEENS7_ILi80EEENS7_ILi64EEEEEELi64ENS_6half_tEfNS_4arch4Sm80ELb0ELb0ELb0ELb1ELb1ELb0ELb1ELb1EEENS1_21CollectiveEpilogueFwdINS6_IJS8_SA_S9_EEENS6_IJNS7_ILi1EEESI_SI_EEESC_SE_Li128ELb1ELb1ELb1ELb0EEENS1_36VarlenDynamicPersistentTileSchedulerILi128ELi80ELi128ELi128ELb1ELb1ELb0ELb0ELb1ELb1EEEEEEEEEvNT_6ParamsE)
        .other          _ZN7cutlass13device_kernelIN5flash19enable_sm80_to_sm89INS1_16FlashAttnFwdSm80INS1_25CollectiveMainloopFwdSm80ILi4ELi1ELb0EN4cute5tupleIJNS5_1CILi128EEENS7_ILi80EEENS7_ILi64EEEEEELi64ENS_6half_tEfNS_4arch4Sm80ELb0ELb0ELb0ELb1ELb1ELb0ELb1ELb1EEENS1_21CollectiveEpilogueFwdINS6_IJS8_SA_S9_EEENS6_IJNS7_ILi1EEESI_SI_EEESC_SE_Li128ELb1ELb1ELb1ELb0EEENS1_36VarlenDynamicPersistentTileSchedulerILi128ELi80ELi128ELi128ELb1ELb1ELb0ELb0ELb1ELb1EEEEEEEEEvNT_6ParamsE,@"STO_CUDA_ENTRY STV_DEFAULT"
_ZN7cutlass13device_kernelIN5flash19enable_sm80_to_sm89INS1_16FlashAttnFwdSm80INS1_25CollectiveMainloopFwdSm80ILi4ELi1ELb0EN4cute5tupleIJNS5_1CILi128EEENS7_ILi80EEENS7_ILi64EEEEEELi64ENS_6half_tEfNS_4arch4Sm80ELb0ELb0ELb0ELb1ELb1ELb0ELb1ELb1EEENS1_21CollectiveEpilogueFwdINS6_IJS8_SA_S9_EEENS6_IJNS7_ILi1EEESI_SI_EEESC_SE_Li128ELb1ELb1ELb1ELb0EEENS1_36VarlenDynamicPersistentTileSchedulerILi128ELi80ELi128ELi128ELb1ELb1ELb0ELb0ELb1ELb1EEEEEEEEEvNT_6ParamsE:
[----:B------:R-:W-:Y:S01]  /*0000*/  LDC R1, c[0x0][0x37c] ;  /* 0x0000df00ff017b82 */ /* 0x000fe20000000800 */
[----:B------:R-:W-:Y:S05]  /*0010*/  EXIT ;  /* 0x000000000000794d */ /* 0x000fea0003800000 */
.L_x_1:
        /* <DEDUP_REMOVED lines=14> */
.L_x_10:


//--------------------- .text._ZN7cutlass13device_kernelIN5flash19enable_sm80_to_sm89INS1_16FlashAttnFwdSm80INS1_25CollectiveMainloopFwdSm80ILi4ELi1ELb0EN4cute5tupleIJNS5_1CILi128EEENS7_ILi80EEENS7_ILi64EEEEEELi64ENS_6half_tEfNS_4arch4Sm80ELb0ELb0ELb0ELb1ELb1ELb1ELb1ELb1EEENS1_21CollectiveEpilogueFwdINS6_IJS8_SA_S9_EEENS6_IJNS7_ILi1EEESI_SI_EEESC_SE_Li128ELb1ELb1ELb1ELb0EEENS1_36VarlenDynamicPersistentTileSchedulerILi128ELi80ELi128ELi128ELb1ELb1ELb0ELb0ELb1ELb1EEEEEEEEEvNT_6ParamsE --------------------------
	.section	.text._ZN7cutlass13device_kernelIN5flash19enable_sm80_to_sm89INS1_16FlashAttnFwdSm80INS1_25CollectiveMainloopFwdSm80ILi4ELi1ELb0EN4cute5tupleIJNS5_1CILi128EEENS7_ILi80EEENS7_ILi64EEEEEELi64ENS_6half_tEfNS_4arch4Sm80ELb0ELb0ELb0ELb1ELb1ELb1ELb1ELb1EEENS1_21CollectiveEpilogueFwdINS6_IJS8_SA_S9_EEENS6_IJNS7_ILi1EEESI_SI_EEESC_SE_Li128ELb1ELb1ELb1ELb0EEENS1_36VarlenDynamicPersistentTileSchedulerILi128ELi80ELi128ELi128ELb1ELb1ELb0ELb0ELb1ELb1EEEEEEEEEvNT_6ParamsE,"ax",@progbits
	.align	128
.text._ZN7cutlass13device_kernelIN5flash19enable_sm80_to_sm89INS1_16FlashAttnFwdSm80INS1_25CollectiveMainloopFwdSm80ILi4ELi1ELb0EN4cute5tupleIJNS5_1CILi128EEENS7_ILi80EEENS7_ILi64EEEEEELi64ENS_6half_tEfNS_4arch4Sm80ELb0ELb0ELb0ELb1ELb1ELb1ELb1ELb1EEENS1_21CollectiveEpilogueFwdINS6_IJS8_SA_S9_EEENS6_IJNS7_ILi1EEESI_SI_EEESC_SE_Li128ELb1ELb1ELb1ELb0EEENS1_36VarlenDynamicPersistentTileSchedulerILi128ELi80ELi128ELi128ELb1ELb1ELb0ELb0ELb1ELb1EEEEEEEEEvNT_6ParamsE:
        .type           _ZN7cutlass13device_kernelIN5flash19enable_sm80_to_sm89INS1_16FlashAttnFwdSm80INS1_25CollectiveMainloopFwdSm80ILi4ELi1ELb0EN4cute5tupleIJNS5_1CILi128EEENS7_ILi80EEENS7_ILi64EEEEEELi64ENS_6half_tEfNS_4arch4Sm80ELb0ELb0ELb0ELb1ELb1ELb1ELb1ELb1EEENS1_21CollectiveEpilogueFwdINS6_IJS8_SA_S9_EEENS6_IJNS7_ILi1EEESI_SI_EEESC_SE_Li128ELb1ELb1ELb1ELb0EEENS1_36VarlenDynamicPersistentTileSchedulerILi128ELi80ELi128ELi128ELb1ELb1ELb0ELb0ELb1ELb1EEEEEEEEEvNT_6ParamsE,@function
        .size           _ZN7cutlass13device_kernelIN5flash19enable_sm80_to_sm89INS1_16FlashAttnFwdSm80INS1_25CollectiveMainloopFwdSm80ILi4ELi1ELb0EN4cute5tupleIJNS5_1CILi128EEENS7_ILi80EEENS7_ILi64EEEEEELi64ENS_6half_tEfNS_4arch4Sm80ELb0ELb0ELb0ELb1ELb1ELb1ELb1ELb1EEENS1_21CollectiveEpilogueFwdINS6_IJS8_SA_S9_EEENS6_IJNS7_ILi1EEESI_SI_EEESC_SE_Li128ELb1ELb1ELb1ELb0EEENS1_36VarlenDynamicPersistentTileSchedulerILi128ELi80ELi128ELi128ELb1ELb1ELb0ELb0ELb1ELb1EEEEEEEEEvNT_6ParamsE,(.L_x_11 - _ZN7cutlass13device_kernelIN5flash19enable_sm80_to_sm89INS1_16FlashAttnFwdSm80INS1_25CollectiveMainloopFwdSm80ILi4ELi1ELb0EN4cute5tupleIJNS5_1CILi128EEENS7_ILi80EEENS7_ILi64EEEEEELi64ENS_6half_tEfNS_4arch4Sm80ELb0ELb0ELb0ELb1ELb1ELb1ELb1ELb1EEENS1_21CollectiveEpilogueFwdINS6_IJS8_SA_S9_EEENS6_IJNS7_ILi1EEESI_SI_EEESC_SE_Li128ELb1ELb1ELb1ELb0EEENS1_36VarlenDynamicPersistentTileSchedulerILi128ELi80ELi128ELi128ELb1ELb1ELb0ELb0ELb1ELb1EEEEEEEEEvNT_6ParamsE)
        .other          _ZN7cutlass13device_kernelIN5flash19enable_sm80_to_sm89INS1_16FlashAttnFwdSm80INS1_25CollectiveMainloopFwdSm80ILi4ELi1ELb0EN4cute5tupleIJNS5_1CILi128EEENS7_ILi80EEENS7_ILi64EEEEEELi64ENS_6half_tEfNS_4arch4Sm80ELb0ELb0ELb0ELb1ELb1ELb1ELb1ELb1EEENS1_21CollectiveEpilogueFwdINS6_IJS8_SA_S9_EEENS6_IJNS7_ILi1EEESI_SI_EEESC_SE_Li128ELb1ELb1ELb1ELb0EEENS1_36VarlenDynamicPersistentTileSchedulerILi128ELi80ELi128ELi128ELb1ELb1ELb0ELb0ELb1ELb1EEEEEEEEEvNT_6ParamsE,@"STO_CUDA_ENTRY STV_DEFAULT"
_ZN7cutlass13device_kernelIN5flash19enable_sm80_to_sm89INS1_16FlashAttnFwdSm80INS1_25CollectiveMainloopFwdSm80ILi4ELi1ELb0EN4cute5tupleIJNS5_1CILi128EEENS7_ILi80EEENS7_ILi64EEEEEELi64ENS_6half_tEfNS_4arch4Sm80ELb0ELb0ELb0ELb1ELb1ELb1ELb1ELb1EEENS1_21CollectiveEpilogueFwdINS6_IJS8_SA_S9_EEENS6_IJNS7_ILi1EEESI_SI_EEESC_SE_Li128ELb1ELb1ELb1ELb0EEENS1_36VarlenDynamicPersistentTileSchedulerILi128ELi80ELi128ELi128ELb1ELb1ELb0ELb0ELb1ELb1EEEEEEEEEvNT_6ParamsE:
[----:B------:R-:W-:Y:S01]  /*0000*/  LDC R1, c[0x0][0x37c] ;  /* 0x0000df00ff017b82 */ /* 0x000fe20000000800 */
[----:B------:R-:W-:Y:S05]  /*0010*/  EXIT ;  /* 0x000000000000794d */ /* 0x000fea0003800000 */
.L_x_2:
        /* <DEDUP_REMOVED lines=14> */
.L_x_11:


//--------------------- .text._ZN7cutlass13device_kernelIN5flash19enable_sm80_to_sm89INS1_16FlashAttnFwdSm80INS1_25CollectiveMainloopFwdSm80ILi4ELi1ELb0EN4cute5tupleIJNS5_1CILi128EEENS7_ILi96EEENS7_ILi64EEEEEELi64ENS_6half_tEfNS_4arch4Sm80ELb0ELb1ELb0ELb0ELb1ELb0ELb1ELb1EEENS1_21CollectiveEpilogueFwdINS6_IJS8_SA_S9_EEENS6_IJNS7_ILi1EEESI_SI_EEESC_SE_Li128ELb0ELb1ELb1ELb0EEENS1_19SingleTileSchedulerILb0ELb1ELb1ELi128EEEEEEEEEvNT_6ParamsE --------------------------
	.section	.text._ZN7cutlass13device_kernelIN5flash19enable_sm80_to_sm89INS1_16FlashAttnFwdSm80INS1_25CollectiveMainloopFwdSm80ILi4ELi1ELb0EN4cute5tupleIJNS5_1CILi128EEENS7_ILi96EEENS7_ILi64EEEEEELi64ENS_6half_tEfNS_4arch4Sm80ELb0ELb1ELb0ELb0ELb1ELb0ELb1ELb1EEENS1_21CollectiveEpilogueFwdINS6_IJS8_SA_S9_EEENS6_IJNS7_ILi1EEESI_SI_EEESC_SE_Li128ELb0ELb1ELb1ELb0EEENS1_19SingleTileSchedulerILb0ELb1ELb1ELi128EEEEEEEEEvNT_6ParamsE,"ax",@progbits
	.align	128
.text._ZN7cutlass13device_kernelIN5flash19enable_sm80_to_sm89INS1_16FlashAttnFwdSm80INS1_25CollectiveMainloopFwdSm80ILi4ELi1ELb0EN4cute5tupleIJNS5_1CILi128EEENS7_ILi96EEENS7_ILi64EEEEEELi64ENS_6half_tEfNS_4arch4Sm80ELb0ELb1ELb0ELb0ELb1ELb0ELb1ELb1EEENS1_21CollectiveEpilogueFwdINS6_IJS8_SA_S9_EEENS6_IJNS7_ILi1EEESI_SI_EEESC_SE_Li128ELb0ELb1ELb1ELb0EEENS1_19SingleTileSchedulerILb0ELb1ELb1ELi128EEEEEEEEEvNT_6ParamsE:
        .type           _ZN7cutlass13device_kernelIN5flash19enable_sm80_to_sm89INS1_16FlashAttnFwdSm80INS1_25CollectiveMainloopFwdSm80ILi4ELi1ELb0EN4cute5tupleIJNS5_1CILi128EEENS7_ILi96EEENS7_ILi64EEEEEELi64ENS_6half_tEfNS_4arch4Sm80ELb0ELb1ELb0ELb0ELb1ELb0ELb1ELb1EEENS1_21CollectiveEpilogueFwdINS6_IJS8_SA_S9_EEENS6_IJNS7_ILi1EEESI_SI_EEESC_SE_Li128ELb0ELb1ELb1ELb0EEENS1_19SingleTileSchedulerILb0ELb1ELb1ELi128EEEEEEEEEvNT_6ParamsE,@function
        .size           _ZN7cutlass13device_kernelIN5flash19enable_sm80_to_sm89INS1_16FlashAttnFwdSm80INS1_25CollectiveMainloopFwdSm80ILi4ELi1ELb0EN4cute5tupleIJNS5_1CILi128EEENS7_ILi96EEENS7_ILi64EEEEEELi64ENS_6half_tEfNS_4arch4Sm80ELb0ELb1ELb0ELb0ELb1ELb0ELb1ELb1EEENS1_21CollectiveEpilogueFwdINS6_IJS8_SA_S9_EEENS6_IJNS7_ILi1EEESI_SI_EEESC_SE_Li128ELb0ELb1ELb1ELb0EEENS1_19SingleTileSchedulerILb0ELb1ELb1ELi128EEEEEEEEEvNT_6ParamsE,(.L_x_12 - _ZN7cutlass13device_kernelIN5flash19enable_sm80_to_sm89INS1_16FlashAttnFwdSm80INS1_25CollectiveMainloopFwdSm80ILi4ELi1ELb0EN4cute5tupleIJNS5_1CILi128EEENS7_ILi96EEENS7_ILi64EEEEEELi64ENS_6half_tEfNS_4arch4Sm80ELb0ELb1ELb0ELb0ELb1ELb0ELb1ELb1EEENS1_21CollectiveEpilogueFwdINS6_IJS8_SA_S9_EEENS6_IJNS7_ILi1EEESI_SI_EEESC_SE_Li128ELb0ELb1ELb1ELb0EEENS1_19SingleTileSchedulerILb0ELb1ELb1ELi128EEEEEEEEEvNT_6ParamsE)
        .other          _ZN7cutlass13device_kernelIN5flash19enable_sm80_to_sm89INS1_16FlashAttnFwdSm80INS1_25CollectiveMainloopFwdSm80ILi4ELi1ELb0EN4cute5tupleIJNS5_1CILi128EEENS7_ILi96EEENS7_ILi64EEEEEELi64ENS_6half_tEfNS_4arch4Sm80ELb0ELb1ELb0ELb0ELb1ELb0ELb1ELb1EEENS1_21CollectiveEpilogueFwdINS6_IJS8_SA_S9_EEENS6_IJNS7_ILi1EEESI_SI_EEESC_SE_Li128ELb0ELb1ELb1ELb0EEENS1_19SingleTileSchedulerILb0ELb1ELb1ELi128EEEEEEEEEvNT_6ParamsE,@"STO_CUDA_ENTRY STV_DEFAULT"
_ZN7cutlass13device_kernelIN5flash19enable_sm80_to_sm89INS1_16FlashAttnFwdSm80INS1_25CollectiveMainloopFwdSm80ILi4ELi1ELb0EN4cute5tupleIJNS5_1CILi128EEENS7_ILi96EEENS7_ILi64EEEEEELi64ENS_6half_tEfNS_4arch4Sm80ELb0ELb1ELb0ELb0ELb1ELb0ELb1ELb1EEENS1_21CollectiveEpilogueFwdINS6_IJS8_SA_S9_EEENS6_IJNS7_ILi1EEESI_SI_EEESC_SE_Li128ELb0ELb1ELb1ELb0EEENS1_19SingleTileSchedulerILb0ELb1ELb1ELi128EEEEEEEEEvNT_6ParamsE:
[----:B------:R-:W-:Y:S01]  /*0000*/  LDC R1, c[0x0][0x37c] ;  /* 0x0000df00ff017b82 */ /* 0x000fe20000000800 */
[----:B------:R-:W-:Y:S05]  /*0010*/  EXIT ;  /* 0x000000000000794d */ /* 0x000fea0003800000 */
.L_x_3:
        /* <DEDUP_REMOVED lines=14> */
.L_x_12:


//--------------------- .text._ZN7cutlass13device_kernelIN5flash19enable_sm80_to_sm89INS1_16FlashAttnFwdSm80INS1_25CollectiveMainloopFwdSm80ILi4ELi1ELb0EN4cute5tupleIJNS5_1CILi128EEENS7_ILi80EEENS7_ILi64EEEEEELi64ENS_6half_tEfNS_4arch4Sm80ELb0ELb1ELb0ELb1ELb1ELb0ELb1ELb1EEENS1_21CollectiveEpilogueFwdINS6_IJS8_SA_S9_EEENS6_IJNS7_ILi1EEESI_SI_EEESC_SE_Li128ELb1ELb1ELb1ELb0EEENS1_36VarlenDynamicPersistentTileSchedulerILi128ELi80ELi128ELi128ELb1ELb1ELb0ELb1ELb0ELb1EEEEEEEEEvNT_6ParamsE --------------------------
	.section	.text._ZN7cutlass13device_kernelIN5flash19enable_sm80_to_sm89INS1_16FlashAttnFwdSm80INS1_25CollectiveMainloopFwdSm80ILi4ELi1ELb0EN4cute5tupleIJNS5_1CILi128EEENS7_ILi80EEENS7_ILi64EEEEEELi64ENS_6half_tEfNS_4arch4Sm80ELb0ELb1ELb0ELb1ELb1ELb0ELb1ELb1EEENS1_21CollectiveEpilogueFwdINS6_IJS8_SA_S9_EEENS6_IJNS7_ILi1EEESI_SI_EEESC_SE_Li128ELb1ELb1ELb1ELb0EEENS1_36VarlenDynamicPersistentTileSchedulerILi128ELi80ELi128ELi128ELb1ELb1ELb0ELb1ELb0ELb1EEEEEEEEEvNT_6ParamsE,"ax",@progbits
	.align	128
.text._ZN7cutlass13device_kernelIN5flash19enable_sm80_to_sm89INS1_16FlashAttnFwdSm80INS1_25CollectiveMainloopFwdSm80ILi4ELi1ELb0EN4cute5tupleIJNS5_1CILi128EEENS7_ILi80EEENS7_ILi64EEEEEELi64ENS_6half_tEfNS_4arch4Sm80ELb0ELb1ELb0ELb1ELb1ELb0ELb1ELb1EEENS1_21CollectiveEpilogueFwdINS6_IJS8_SA_S9_EEENS6_IJNS7_ILi1EEESI_SI_EEESC_SE_Li128ELb1ELb1ELb1ELb0EEENS1_36VarlenDynamicPersistentTileSchedulerILi128ELi80ELi128ELi128ELb1ELb1ELb0ELb1ELb0ELb1EEEEEEEEEvNT_6ParamsE:
        .type           _ZN7cutlass13device_kernelIN5flash19enable_sm80_to_sm89INS1_16FlashAttnFwdSm80INS1_25CollectiveMainloopFwdSm80ILi4ELi1ELb0EN4cute5tupleIJNS5_1CILi128EEENS7_ILi80EEENS7_ILi64EEEEEELi64ENS_6half_tEfNS_4arch4Sm80ELb0ELb1ELb0ELb1ELb1ELb0ELb1ELb1EEENS1_21CollectiveEpilogueFwdINS6_IJS8_SA_S9_EEENS6_IJNS7_ILi1EEESI_SI_EEESC_SE_Li128ELb1ELb1ELb1ELb0EEENS1_36VarlenDynamicPersistentTileSchedulerILi128ELi80ELi128ELi128ELb1ELb1ELb0ELb1ELb0ELb1EEEEEEEEEvNT_6ParamsE,@function
        .size           _ZN7cutlass13device_kernelIN5flash19enable_sm80_to_sm89INS1_16FlashAttnFwdSm80INS1_25CollectiveMainloopFwdSm80ILi4ELi1ELb0EN4cute5tupleIJNS5_1CILi128EEENS7_ILi80EEENS7_ILi64EEEEEELi64ENS_6half_tEfNS_4arch4Sm80ELb0ELb1ELb0ELb1ELb1ELb0ELb1ELb1EEENS1_21CollectiveEpilogueFwdINS6_IJS8_SA_S9_EEENS6_IJNS7_ILi1EEESI_SI_EEESC_SE_Li128ELb1ELb1ELb1ELb0EEENS1_36VarlenDynamicPersistentTileSchedulerILi128ELi80ELi128ELi128ELb1ELb1ELb0ELb1ELb0ELb1EEEEEEEEEvNT_6ParamsE,(.L_x_13 - _ZN7cutlass13device_kernelIN5flash19enable_sm80_to_sm89INS1_16FlashAttnFwdSm80INS1_25CollectiveMainloopFwdSm80ILi4ELi1ELb0EN4cute5tupleIJNS5_1CILi128EEENS7_ILi80EEENS7_ILi64EEEEEELi64ENS_6half_tEfNS_4arch4Sm80ELb0ELb1ELb0ELb1ELb1ELb0ELb1ELb1EEENS1_21CollectiveEpilogueFwdINS6_IJS8_SA_S9_EEENS6_IJNS7_ILi1EEESI_SI_EEESC_SE_Li128ELb1ELb1ELb1ELb0EEENS1_36VarlenDynamicPersistentTileSchedulerILi128ELi80ELi128ELi128ELb1ELb1ELb0ELb1ELb0ELb1EEEEEEEEEvNT_6ParamsE)
        .other          _ZN7cutlass13device_kernelIN5flash19enable_sm80_to_sm89INS1_16FlashAttnFwdSm80INS1_25CollectiveMainloopFwdSm80ILi4ELi1ELb0EN4cute5tupleIJNS5_1CILi128EEENS7_ILi80EEENS7_ILi64EEEEEELi64ENS_6half_tEfNS_4arch4Sm80ELb0ELb1ELb0ELb1ELb1ELb0ELb1ELb1EEENS1_21CollectiveEpilogueFwdINS6_IJS8_SA_S9_EEENS6_IJNS7_ILi1EEESI_SI_EEESC_SE_Li128ELb1ELb1ELb1ELb0EEENS1_36VarlenDynamicPersistentTileSchedulerILi128ELi80ELi128ELi128ELb1ELb1ELb0ELb1ELb0ELb1EEEEEEEEEvNT_6ParamsE,@"STO_CUDA_ENTRY STV_DEFAULT"
_ZN7cutlass13device_kernelIN5flash19enable_sm80_to_sm89INS1_16FlashAttnFwdSm80INS1_25CollectiveMainloopFwdSm80ILi4ELi1ELb0EN4cute5tupleIJNS5_1CILi128EEENS7_ILi80EEENS7_ILi64EEEEEELi64ENS_6half_tEfNS_4arch4Sm80ELb0ELb1ELb0ELb1ELb1ELb0ELb1ELb1EEENS1_21CollectiveEpilogueFwdINS6_IJS8_SA_S9_EEENS6_IJNS7_ILi1EEESI_SI_EEESC_SE_Li128ELb1ELb1ELb1ELb0EEENS1_36VarlenDynamicPersistentTileSchedulerILi128ELi80ELi128ELi128ELb1ELb1ELb0ELb1ELb0ELb1EEEEEEEEEvNT_6ParamsE:
[----:B------:R-:W-:Y:S01]  /*0000*/  LDC R1, c[0x0][0x37c] ;  /* 0x0000df00ff017b82 */ /* 0x000fe20000000800 */
[----:B------:R-:W-:Y:S05]  /*0010*/  EXIT ;  /* 0x000000000000794d */ /* 0x000fea0003800000 */
.L_x_4:
        /* <DEDUP_REMOVED lines=14> */
.L_x_13:


//--------------------- .text._ZN7cutlass13device_kernelIN5flash19enable_sm80_to_sm89INS1_16FlashAttnFwdSm80INS1_25CollectiveMainloopFwdSm80ILi4ELi1ELb0EN4cute5tupleIJNS5_1CILi128EEENS7_ILi80EEENS7_ILi64EEEEEELi64ENS_6half_tEfNS_4arch4Sm80ELb0ELb1ELb0ELb1ELb1ELb1ELb1ELb1EEENS1_21CollectiveEpilogueFwdINS6_IJS8_SA_S9_EEENS6_IJNS7_ILi1EEESI_SI_EEESC_SE_Li128ELb1ELb1ELb1ELb0EEENS1_36VarlenDynamicPersistentTileSchedulerILi128ELi80ELi128ELi128ELb1ELb1ELb0ELb1ELb0ELb1EEEEEEEEEvNT_6ParamsE --------------------------
	.section	.text._ZN7cutlass13device_kernelIN5flash19enable_sm80_to_sm89INS1_16FlashAttnFwdSm80INS1_25CollectiveMainloopFwdSm80ILi4ELi1ELb0EN4cute5tupleIJNS5_1CILi128EEENS7_ILi80EEENS7_ILi64EEEEEELi64ENS_6half_tEfNS_4arch4Sm80ELb0ELb1ELb0ELb1ELb1ELb1ELb1ELb1EEENS1_21CollectiveEpilogueFwdINS6_IJS8_SA_S9_EEENS6_IJNS7_ILi1EEESI_SI_EEESC_SE_Li128ELb1ELb1ELb1ELb0EEENS1_36VarlenDynamicPersistentTileSchedulerILi128ELi80ELi128ELi128ELb1ELb1ELb0ELb1ELb0ELb1EEEEEEEEEvNT_6ParamsE,"ax",@progbits
	.align	128
.text._ZN7cutlass13device_kernelIN5flash19enable_sm80_to_sm89INS1_16FlashAttnFwdSm80INS1_25CollectiveMainloopFwdSm80ILi4ELi1ELb0EN4cute5tupleIJNS5_1CILi128EEENS7_ILi80EEENS7_ILi64EEEEEELi64ENS_6half_tEfNS_4arch4Sm80ELb0ELb1ELb0ELb1ELb1ELb1ELb1ELb1EEENS1_21CollectiveEpilogueFwdINS6_IJS8_SA_S9_EEENS6_IJNS7_ILi1EEESI_SI_EEESC_SE_Li128ELb1ELb1ELb1ELb0EEENS1_36VarlenDynamicPersistentTileSchedulerILi128ELi80ELi128ELi128ELb1ELb1ELb0ELb1ELb0ELb1EEEEEEEEEvNT_6ParamsE:
        .type           _ZN7cutlass13device_kernelIN5flash19enable_sm80_to_sm89INS1_16FlashAttnFwdSm80INS1_25CollectiveMainloopFwdSm80ILi4ELi1ELb0EN4cute5tupleIJNS5_1CILi128EEENS7_ILi80EEENS7_ILi64EEEEEELi64ENS_6half_tEfNS_4arch4Sm80ELb0ELb1ELb0ELb1ELb1ELb1ELb1ELb1EEENS1_21CollectiveEpilogueFwdINS6_IJS8_SA_S9_EEENS6_IJNS7_ILi1EEESI_SI_EEESC_SE_Li128ELb1ELb1ELb1ELb0EEENS1_36VarlenDynamicPersistentTileSchedulerILi128ELi80ELi128ELi128ELb1ELb1ELb0ELb1ELb0ELb1EEEEEEEEEvNT_6ParamsE,@function
        .size           _ZN7cutlass13device_kernelIN5flash19enable_sm80_to_sm89INS1_16FlashAttnFwdSm80INS1_25CollectiveMainloopFwdSm80ILi4ELi1ELb0EN4cute5tupleIJNS5_1CILi128EEENS7_ILi80EEENS7_ILi64EEEEEELi64ENS_6half_tEfNS_4arch4Sm80ELb0ELb1ELb0ELb1ELb1ELb1ELb1ELb1EEENS1_21CollectiveEpilogueFwdINS6_IJS8_SA_S9_EEENS6_IJNS7_ILi1EEESI_SI_EEESC_SE_Li128ELb1ELb1ELb1ELb0EEENS1_36VarlenDynamicPersistentTileSchedulerILi128ELi80ELi128ELi128ELb1ELb1ELb0ELb1ELb0ELb1EEEEEEEEEvNT_6ParamsE,(.L_x_14 - _ZN7cutlass13device_kernelIN5flash19enable_sm80_to_sm89INS1_16FlashAttnFwdSm80INS1_25CollectiveMainloopFwdSm80ILi4ELi1ELb0EN4cute5tupleIJNS5_1CILi128EEENS7_ILi80EEENS7_ILi64EEEEEELi64ENS_6half_tEfNS_4arch4Sm80ELb0ELb1ELb0ELb1ELb1ELb1ELb1ELb1EEENS1_21CollectiveEpilogueFwdINS6_IJS8_SA_S9_EEENS6_IJNS7_ILi1EEESI_SI_EEESC_SE_Li128ELb1ELb1ELb1ELb0EEENS1_36VarlenDynamicPersistentTileSchedulerILi128ELi80ELi128ELi128ELb1ELb1ELb0ELb1ELb0ELb1EEEEEEEEEvNT_6ParamsE)
        .other          _ZN7cutlass13device_kernelIN5flash19enable_sm80_to_sm89INS1_16FlashAttnFwdSm80INS1_25CollectiveMainloopFwdSm80ILi4ELi1ELb0EN4cute5tupleIJNS5_1CILi128EEENS7_ILi80EEENS7_ILi64EEEEEELi64ENS_6half_tEfNS_4arch4Sm80ELb0ELb1ELb0ELb1ELb1ELb1ELb1ELb1EEENS1_21CollectiveEpilogueFwdINS6_IJS8_SA_S9_EEENS6_IJNS7_ILi1EEESI_SI_EEESC_SE_Li128ELb1ELb1ELb1ELb0EEENS1_36VarlenDynamicPersistentTileSchedulerILi128ELi80ELi128ELi128ELb1ELb1ELb0ELb1ELb0ELb1EEEEEEEEEvNT_6ParamsE,@"STO_CUDA_ENTRY STV_DEFAULT"
_ZN7cutlass13device_kernelIN5flash19enable_sm80_to_sm89INS1_16FlashAttnFwdSm80INS1_25CollectiveMainloopFwdSm80ILi4ELi1ELb0EN4cute5tupleIJNS5_1CILi128EEENS7_ILi80EEENS7_ILi64EEEEEELi64ENS_6half_tEfNS_4arch4Sm80ELb0ELb1ELb0ELb1ELb1ELb1ELb1ELb1EEENS1_21CollectiveEpilogueFwdINS6_IJS8_SA_S9_EEENS6_IJNS7_ILi1EEESI_SI_EEESC_SE_Li128ELb1ELb1ELb1ELb0EEENS1_36VarlenDynamicPersistentTileSchedulerILi128ELi80ELi128ELi128ELb1ELb1ELb0ELb1ELb0ELb1EEEEEEEEEvNT_6ParamsE:
[----:B------:R-:W-:Y:S01]  /*0000*/  LDC R1, c[0x0][0x37c] ;  /* 0x0000df00ff017b82 */ /* 0x000fe20000000800 */
[----:B------:R-:W-:Y:S05]  /*0010*/  EXIT ;  /* 0x000000000000794d */ /* 0x000fea0003800000 */
.L_x_5:
        /* <DEDUP_REMOVED lines=14> */
.L_x_14:


//--------------------- .text._ZN7cutlass13device_kernelIN5flash19enable_sm80_to_sm89INS1_16FlashAttnFwdSm80INS1_25CollectiveMainloopFwdSm80ILi4ELi1ELb0EN4cute5tupleIJNS5_1CILi128EEENS7_ILi112EEENS7_ILi64EEEEEELi64ENS_6half_tEfNS_4arch4Sm80ELb1ELb0ELb0ELb0ELb1ELb0ELb1ELb1EEENS1_21CollectiveEpilogueFwdINS6_IJS8_SA_S9_EEENS6_IJNS7_ILi1EEESI_SI_EEESC_SE_Li128ELb0ELb1ELb1ELb0EEENS1_30DynamicPersistentTileSchedulerILi128ELi128ELb1ELb1ELb0EEEEEEEEEvNT_6ParamsE --------------------------
	.section	.text._ZN7cutlass13device_kernelIN5flash19enable_sm80_to_sm89INS1_16FlashAttnFwdSm80INS1_25CollectiveMainloopFwdSm80ILi4ELi1ELb0EN4cute5tupleIJNS5_1CILi128EEENS7_ILi112EEENS7_ILi64EEEEEELi64ENS_6half_tEfNS_4arch4Sm80ELb1ELb0ELb0ELb0ELb1ELb0ELb1ELb1EEENS1_21CollectiveEpilogueFwdINS6_IJS8_SA_S9_EEENS6_IJNS7_ILi1EEESI_SI_EEESC_SE_Li128ELb0ELb1ELb1ELb0EEENS1_30DynamicPersistentTileSchedulerILi128ELi128ELb1ELb1ELb0EEEEEEEEEvNT_6ParamsE,"ax",@progbits
	.align	128
.text._ZN7cutlass13device_kernelIN5flash19enable_sm80_to_sm89INS1_16FlashAttnFwdSm80INS1_25CollectiveMainloopFwdSm80ILi4ELi1ELb0EN4cute5tupleIJNS5_1CILi128EEENS7_ILi112EEENS7_ILi64EEEEEELi64ENS_6half_tEfNS_4arch4Sm80ELb1ELb0ELb0ELb0ELb1ELb0ELb1ELb1EEENS1_21CollectiveEpilogueFwdINS6_IJS8_SA_S9_EEENS6_IJNS7_ILi1EEESI_SI_EEESC_SE_Li128ELb0ELb1ELb1ELb0EEENS1_30DynamicPersistentTileSchedulerILi128ELi128ELb1ELb1ELb0EEEEEEEEEvNT_6ParamsE:
        .type           _ZN7cutlass13device_kernelIN5flash19enable_sm80_to_sm89INS1_16FlashAttnFwdSm80INS1_25CollectiveMainloopFwdSm80ILi4ELi1ELb0EN4cute5tupleIJNS5_1CILi128EEENS7_ILi112EEENS7_ILi64EEEEEELi64ENS_6half_tEfNS_4arch4Sm80ELb1ELb0ELb0ELb0ELb1ELb0ELb1ELb1EEENS1_21CollectiveEpilogueFwdINS6_IJS8_SA_S9_EEENS6_IJNS7_ILi1EEESI_SI_EEESC_SE_Li128ELb0ELb1ELb1ELb0EEENS1_30DynamicPersistentTileSchedulerILi128ELi128ELb1ELb1ELb0EEEEEEEEEvNT_6ParamsE,@function
        .size           _ZN7cutlass13device_kernelIN5flash19enable_sm80_to_sm89INS1_16FlashAttnFwdSm80INS1_25CollectiveMainloopFwdSm80ILi4ELi1ELb0EN4cute5tupleIJNS5_1CILi128EEENS7_ILi112EEENS7_ILi64EEEEEELi64ENS_6half_tEfNS_4arch4Sm80ELb1ELb0ELb0ELb0ELb1ELb0ELb1ELb1EEENS1_21CollectiveEpilogueFwdINS6_IJS8_SA_S9_EEENS6_IJNS7_ILi1EEESI_SI_EEESC_SE_Li128ELb0ELb1ELb1ELb0EEENS1_30DynamicPersistentTileSchedulerILi128ELi128ELb1ELb1ELb0EEEEEEEEEvNT_6ParamsE,(.L_x_15 - _ZN7cutlass13device_kernelIN5flash19enable_sm80_to_sm89INS1_16FlashAttnFwdSm80INS1_25CollectiveMainloopFwdSm80ILi4ELi1ELb0EN4cute5tupleIJNS5_1CILi128EEENS7_ILi112EEENS7_ILi64EEEEEELi64ENS_6half_tEfNS_4arch4Sm80ELb1ELb0ELb0ELb0ELb1ELb0ELb1ELb1EEENS1_21CollectiveEpilogueFwdINS6_IJS8_SA_S9_EEENS6_IJNS7_ILi1EEESI_SI_EEESC_SE_Li128ELb0ELb1ELb1ELb0EEENS1_30DynamicPersistentTileSchedulerILi128ELi128ELb1ELb1ELb0EEEEEEEEEvNT_6ParamsE)
        .other          _ZN7cutlass13device_kernelIN5flash19enable_sm80_to_sm89INS1_16FlashAttnFwdSm80INS1_25CollectiveMainloopFwdSm80ILi4ELi1ELb0EN4cute5tupleIJNS5_1CILi128EEENS7_ILi112EEENS7_ILi64EEEEEELi64ENS_6half_tEfNS_4arch4Sm80ELb1ELb0ELb0ELb0ELb1ELb0ELb1ELb1EEENS1_21CollectiveEpilogueFwdINS6_IJS8_SA_S9_EEENS6_IJNS7_ILi1EEESI_SI_EEESC_SE_Li128ELb0ELb1ELb1ELb0EEENS1_30DynamicPersistentTileSchedulerILi128ELi128ELb1ELb1ELb0EEEEEEEEEvNT_6ParamsE,@"STO_CUDA_ENTRY STV_DEFAULT"
_ZN7cutlass13device_kernelIN5flash19enable_sm80_to_sm89INS1_16FlashAttnFwdSm80INS1_25CollectiveMainloopFwdSm80ILi4ELi1ELb0EN4cute5tupleIJNS5_1CILi128EEENS7_ILi112EEENS7_ILi64EEEEEELi64ENS_6half_tEfNS_4arch4Sm80ELb1ELb0ELb0ELb0ELb1ELb0ELb1ELb1EEENS1_21CollectiveEpilogueFwdINS6_IJS8_SA_S9_EEENS6_IJNS7_ILi1EEESI_SI_EEESC_SE_Li128ELb0ELb1ELb1ELb0EEENS1_30DynamicPersistentTileSchedulerILi128ELi128ELb1ELb1ELb0EEEEEEEEEvNT_6ParamsE:
[----:B------:R-:W-:Y:S01]  /*0000*/  LDC R1, c[0x0][0x37c] ;  /* 0x0000df00ff017b82 */ /* 0x000fe20000000800 */
[----:B------:R-:W-:Y:S05]  /*0010*/  EXIT ;  /* 0x000000000000794d */ /* 0x000fea0003800000 */
.L_x_6:
        /* <DEDUP_REMOVED lines=14> */
.L_x_15:


//--------------------- .text._ZN7cutlass13device_kernelIN5flash19enable_sm80_to_sm89INS1_16FlashAttnFwdSm80INS1_25CollectiveMainloopFwdSm80ILi4ELi1ELb0EN4cute5tupleIJNS5_1CILi128EEENS7_ILi80EEENS7_ILi64EEEEEELi64ENS_6half_tEfNS_4arch4Sm80ELb1ELb0ELb0ELb1ELb1ELb0ELb1ELb1EEENS1_21CollectiveEpilogueFwdINS6_IJS8_SA_S9_EEENS6_IJNS7_ILi1EEESI_SI_EEESC_SE_Li128ELb1ELb1ELb1ELb0EEENS1_36VarlenDynamicPersistentTileSchedulerILi128ELi80ELi128ELi128ELb1ELb1ELb0ELb1ELb1ELb1EEEEEEEEEvNT_6ParamsE --------------------------
	.section	.text._ZN7cutlass13device_kernelIN5flash19enable_sm80_to_sm89INS1_16FlashAttnFwdSm80INS1_25CollectiveMainloopFwdSm80ILi4ELi1ELb0EN4cute5tupleIJNS5_1CILi128EEENS7_ILi80EEENS7_ILi64EEEEEELi64ENS_6half_tEfNS_4arch4Sm80ELb1ELb0ELb0ELb1ELb1ELb0ELb1ELb1EEENS1_21CollectiveEpilogueFwdINS6_IJS8_SA_S9_EEENS6_IJNS7_ILi1EEESI_SI_EEESC_SE_Li128ELb1ELb1ELb1ELb0EEENS1_36VarlenDynamicPersistentTileSchedulerILi128ELi80ELi128ELi128ELb1ELb1ELb0ELb1ELb1ELb1EEEEEEEEEvNT_6ParamsE,"ax",@progbits
	.align	128
.text._ZN7cutlass13device_kernelIN5flash19enable_sm80_to_sm89INS1_16FlashAttnFwdSm80INS1_25CollectiveMainloopFwdSm80ILi4ELi1ELb0EN4cute5tupleIJNS5_1CILi128EEENS7_ILi80EEENS7_ILi64EEEEEELi64ENS_6half_tEfNS_4arch4Sm80ELb1ELb0ELb0ELb1ELb1ELb0ELb1ELb1EEENS1_21CollectiveEpilogueFwdINS6_IJS8_SA_S9_EEENS6_IJNS7_ILi1EEESI_SI_EEESC_SE_Li128ELb1ELb1ELb1ELb0EEENS1_36VarlenDynamicPersistentTileSchedulerILi128ELi80ELi128ELi128ELb1ELb1ELb0ELb1ELb1ELb1EEEEEEEEEvNT_6ParamsE:
        .type           _ZN7cutlass13device_kernelIN5flash19enable_sm80_to_sm89INS1_16FlashAttnFwdSm80INS1_25CollectiveMainloopFwdSm80ILi4ELi1ELb0EN4cute5tupleIJNS5_1CILi128EEENS7_ILi80EEENS7_ILi64EEEEEELi64ENS_6half_tEfNS_4arch4Sm80ELb1ELb0ELb0ELb1ELb1ELb0ELb1ELb1EEENS1_21CollectiveEpilogueFwdINS6_IJS8_SA_S9_EEENS6_IJNS7_ILi1EEESI_SI_EEESC_SE_Li128ELb1ELb1ELb1ELb0EEENS1_36VarlenDynamicPersistentTileSchedulerILi128ELi80ELi128ELi128ELb1ELb1ELb0ELb1ELb1ELb1EEEEEEEEEvNT_6ParamsE,@function
        .size           _ZN7cutlass13device_kernelIN5flash19enable_sm80_to_sm89INS1_16FlashAttnFwdSm80INS1_25CollectiveMainloopFwdSm80ILi4ELi1ELb0EN4cute5tupleIJNS5_1CILi128EEENS7_ILi80EEENS7_ILi64EEEEEELi64ENS_6half_tEfNS_4arch4Sm80ELb1ELb0ELb0ELb1ELb1ELb0ELb1ELb1EEENS1_21CollectiveEpilogueFwdINS6_IJS8_SA_S9_EEENS6_IJNS7_ILi1EEESI_SI_EEESC_SE_Li128ELb1ELb1ELb1ELb0EEENS1_36VarlenDynamicPersistentTileSchedulerILi128ELi80ELi128ELi128ELb1ELb1ELb0ELb1ELb1ELb1EEEEEEEEEvNT_6ParamsE,(.L_x_16 - _ZN7cutlass13device_kernelIN5flash19enable_sm80_to_sm89INS1_16FlashAttnFwdSm80INS1_25CollectiveMainloopFwdSm80ILi4ELi1ELb0EN4cute5tupleIJNS5_1CILi128EEENS7_ILi80EEENS7_ILi64EEEEEELi64ENS_6half_tEfNS_4arch4Sm80ELb1ELb0ELb0ELb1ELb1ELb0ELb1ELb1EEENS1_21CollectiveEpilogueFwdINS6_IJS8_SA_S9_EEENS6_IJNS7_ILi1EEESI_SI_EEESC_SE_Li128ELb1ELb1ELb1ELb0EEENS1_36VarlenDynamicPersistentTileSchedulerILi128ELi80ELi128ELi128ELb1ELb1ELb0ELb1ELb1ELb1EEEEEEEEEvNT_6ParamsE)
        .other          _ZN7cutlass13device_kernelIN5flash19enable_sm80_to_sm89INS1_16FlashAttnFwdSm80INS1_25CollectiveMainloopFwdSm80ILi4ELi1ELb0EN4cute5tupleIJNS5_1CILi128EEENS7_ILi80EEENS7_ILi64EEEEEELi64ENS_6half_tEfNS_4arch4Sm80ELb1ELb0ELb0ELb1ELb1ELb0ELb1ELb1EEENS1_21CollectiveEpilogueFwdINS6_IJS8_SA_S9_EEENS6_IJNS7_ILi1EEESI_SI_EEESC_SE_Li128ELb1ELb1ELb1ELb0EEENS1_36VarlenDynamicPersistentTileSchedulerILi128ELi80ELi128ELi128ELb1ELb1ELb0ELb1ELb1ELb1EEEEEEEEEvNT_6ParamsE,@"STO_CUDA_ENTRY STV_DEFAULT"
_ZN7cutlass13device_kernelIN5flash19enable_sm80_to_sm89INS1_16FlashAttnFwdSm80INS1_25CollectiveMainloopFwdSm80ILi4ELi1ELb0EN4cute5tupleIJNS5_1CILi128EEENS7_ILi80EEENS7_ILi64EEEEEELi64ENS_6half_tEfNS_4arch4Sm80ELb1ELb0ELb0ELb1ELb1ELb0ELb1ELb1EEENS1_21CollectiveEpilogueFwdINS6_IJS8_SA_S9_EEENS6_IJNS7_ILi1EEESI_SI_EEESC_SE_Li128ELb1ELb1ELb1ELb0EEENS1_36VarlenDynamicPersistentTileSchedulerILi128ELi80ELi128ELi128ELb1ELb1ELb0ELb1ELb1ELb1EEEEEEEEEvNT_6ParamsE:
[----:B------:R-:W-:Y:S01]  /*0000*/  LDC R1, c[0x0][0x37c] ;  /* 0x0000df00ff017b82 */ /* 0x000fe20000000800 */
[----:B------:R-:W-:Y:S05]  /*0010*/  EXIT ;  /* 0x000000000000794d */ /* 0x000fea0003800000 */
.L_x_7:
        /* <DEDUP_REMOVED lines=14> */
.L_x_16:


//--------------------- .text._ZN7cutlass13device_kernelIN5flash19enable_sm80_to_sm89INS1_16FlashAttnFwdSm80INS1_25CollectiveMainloopFwdSm80ILi4ELi1ELb0EN4cute5tupleIJNS5_1CILi128EEENS7_ILi80EEENS7_ILi64EEEEEELi64ENS_6half_tEfNS_4arch4Sm80ELb1ELb0ELb0ELb1ELb1ELb1ELb1ELb1EEENS1_21CollectiveEpilogueFwdINS6_IJS8_SA_S9_EEENS6_IJNS7_ILi1EEESI_SI_EEESC_SE_Li128ELb1ELb1ELb1ELb0EEENS1_36VarlenDynamicPersistentTileSchedulerILi128ELi80ELi128ELi128ELb1ELb1ELb0ELb1ELb1ELb1EEEEEEEEEvNT_6ParamsE --------------------------
	.section	.text._ZN7cutlass13device_kernelIN5flash19enable_sm80_to_sm89INS1_16FlashAttnFwdSm80INS1_25CollectiveMainloopFwdSm80ILi4ELi1ELb0EN4cute5tupleIJNS5_1CILi128EEENS7_ILi80EEENS7_ILi64EEEEEELi64ENS_6half_tEfNS_4arch4Sm80ELb1ELb0ELb0ELb1ELb1ELb1ELb1ELb1EEENS1_21CollectiveEpilogueFwdINS6_IJS8_SA_S9_EEENS6_IJNS7_ILi1EEESI_SI_EEESC_SE_Li128ELb1ELb1ELb1ELb0EEENS1_36VarlenDynamicPersistentTileSchedulerILi128ELi80ELi128ELi128ELb1ELb1ELb0ELb1ELb1ELb1EEEEEEEEEvNT_6ParamsE,"ax",@progbits
	.align	128
.text._ZN7cutlass13device_kernelIN5flash19enable_sm80_to_sm89INS1_16FlashAttnFwdSm80INS1_25CollectiveMainloopFwdSm80ILi4ELi1ELb0EN4cute5tupleIJNS5_1CILi128EEENS7_ILi80EEENS7_ILi64EEEEEELi64ENS_6half_tEfNS_4arch4Sm80ELb1ELb0ELb0ELb1ELb1ELb1ELb1ELb1EEENS1_21CollectiveEpilogueFwdINS6_IJS8_SA_S9_EEENS6_IJNS7_ILi1EEESI_SI_EEESC_SE_Li128ELb1ELb1ELb1ELb0EEENS1_36VarlenDynamicPersistentTileSchedulerILi128ELi80ELi128ELi128ELb1ELb1ELb0ELb1ELb1ELb1EEEEEEEEEvNT_6ParamsE:
        .type           _ZN7cutlass13device_kernelIN5flash19enable_sm80_to_sm89INS1_16FlashAttnFwdSm80INS1_25CollectiveMainloopFwdSm80ILi4ELi1ELb0EN4cute5tupleIJNS5_1CILi128EEENS7_ILi80EEENS7_ILi64EEEEEELi64ENS_6half_tEfNS_4arch4Sm80ELb1ELb0ELb0ELb1ELb1ELb1ELb1ELb1EEENS1_21CollectiveEpilogueFwdINS6_IJS8_SA_S9_EEENS6_IJNS7_ILi1EEESI_SI_EEESC_SE_Li128ELb1ELb1ELb1ELb0EEENS1_36VarlenDynamicPersistentTileSchedulerILi128ELi80ELi128ELi128ELb1ELb1ELb0ELb1ELb1ELb1EEEEEEEEEvNT_6ParamsE,@function
        .size           _ZN7cutlass13device_kernelIN5flash19enable_sm80_to_sm89INS1_16FlashAttnFwdSm80INS1_25CollectiveMainloopFwdSm80ILi4ELi1ELb0EN4cute5tupleIJNS5_1CILi128EEENS7_ILi80EEENS7_ILi64EEEEEELi64ENS_6half_tEfNS_4arch4Sm80ELb1ELb0ELb0ELb1ELb1ELb1ELb1ELb1EEENS1_21CollectiveEpilogueFwdINS6_IJS8_SA_S9_EEENS6_IJNS7_ILi1EEESI_SI_EEESC_SE_Li128ELb1ELb1ELb1ELb0EEENS1_36VarlenDynamicPersistentTileSchedulerILi128ELi80ELi128ELi128ELb1ELb1ELb0ELb1ELb1ELb1EEEEEEEEEvNT_6ParamsE,(.L_x_17 - _ZN7cutlass13device_kernelIN5flash19enable_sm80_to_sm89INS1_16FlashAttnFwdSm80INS1_25CollectiveMainloopFwdSm80ILi4ELi1ELb0EN4cute5tupleIJNS5_1CILi128EEENS7_ILi80EEENS7_ILi64EEEEEELi64ENS_6half_tEfNS_4arch4Sm80ELb1ELb0ELb0ELb1ELb1ELb1ELb1ELb1EEENS1_21CollectiveEpilogueFwdINS6_IJS8_SA_S9_EEENS6_IJNS7_ILi1EEESI_SI_EEESC_SE_Li128ELb1ELb1ELb1ELb0EEENS1_36VarlenDynamicPersistentTileSchedulerILi128ELi80ELi128ELi128ELb1ELb1ELb0ELb1ELb1ELb1EEEEEEEEEvNT_6ParamsE)
        .other          _ZN7cutlass13device_kernelIN5flash19enable_sm80_to_sm89INS1_16FlashAttnFwdSm80INS1_25CollectiveMainloopFwdSm80ILi4ELi1ELb0EN4cute5tupleIJNS5_1CILi128EEENS7_ILi80EEENS7_ILi64EEEEEELi64ENS_6half_tEfNS_4arch4Sm80ELb1ELb0ELb0ELb1ELb1ELb1ELb1ELb1EEENS1_21CollectiveEpilogueFwdINS6_IJS8_SA_S9_EEENS6_IJNS7_ILi1EEESI_SI_EEESC_SE_Li128ELb1ELb1ELb1ELb0EEENS1_36VarlenDynamicPersistentTileSchedulerILi128ELi80ELi128ELi128ELb1ELb1ELb0ELb1ELb1ELb1EEEEEEEEEvNT_6ParamsE,@"STO_CUDA_ENTRY STV_DEFAULT"
_ZN7cutlass13device_kernelIN5flash19enable_sm80_to_sm89INS1_16FlashAttnFwdSm80INS1_25CollectiveMainloopFwdSm80ILi4ELi1ELb0EN4cute5tupleIJNS5_1CILi128EEENS7_ILi80EEENS7_ILi64EEEEEELi64ENS_6half_tEfNS_4arch4Sm80ELb1ELb0ELb0ELb1ELb1ELb1ELb1ELb1EEENS1_21CollectiveEpilogueFwdINS6_IJS8_SA_S9_EEENS6_IJNS7_ILi1EEESI_SI_EEESC_SE_Li128ELb1ELb1ELb1ELb0EEENS1_36VarlenDynamicPersistentTileSchedulerILi128ELi80ELi128ELi128ELb1ELb1ELb0ELb1ELb1ELb1EEEEEEEEEvNT_6ParamsE:
[----:B------:R-:W-:Y:S01]  /*0000*/  LDC R1, c[0x0][0x37c] ;  /* 0x0000df00ff017b82 */ /* 0x000fe20000000800 */
[----:B------:R-:W-:Y:S05]  /*0010*/  EXIT ;  /* 0x000000000000794d */ /* 0x000fea0003800000 */
.L_x_8:
        /* <DEDUP_REMOVED lines=14> */
.L_x_17:


//--------------------- .nv.shared.reserved.0     --------------------------
	.section	.nv.shared.reserved.0,"aw",@nobits
	.weak		__nv_reservedSMEM_offset_0_alias
	.size		__nv_reservedSMEM_offset_0_alias, 0, 64
	.other		__nv_reservedSMEM_offset_0_alias,@"STO_CUDA_RESERVED_SHARED STV_DEFAULT"
__nv_reservedSMEM_offset_0_alias:
	.zero		0
	.zero		64


//--------------------- .nv.global                --------------------------
	.section	.nv.global,"aw",@nobits
.nv.global:
	.type		_ZN77_INTERNAL_46159d13_41_flash_fwd_hdim64_fp16_paged_split_sm80_cu_21e1f8cb_34324cute1_E,@object
	.size		_ZN77_INTERNAL_46159d13_41_flash_fwd_hdim64_fp16_paged_split_sm80_cu_21e1f8cb_34324cute1_E,(_ZN77_INTERNAL_46159d13_41_flash_fwd_hdim64_fp16_paged_split_sm80_cu_21e1f8cb_34324cuda3std3__45__cpo6cbeginE - _ZN77_INTERNAL_46159d13_41_flash_fwd_hdim64_fp16_paged_split_sm80_cu_21e1f8cb_34324cute1_E)
_ZN77_INTERNAL_46159d13_41_flash_fwd_hdim64_fp16_paged_split_sm80_cu_21e1f8cb_34324cute1_E:
	.zero		1
	.type		_ZN77_INTERNAL_46159d13_41_flash_fwd_hdim64_fp16_paged_split_sm80_cu_21e1f8cb_34324cuda3std3__45__cpo6cbeginE,@object
	.size		_ZN77_INTERNAL_46159d13_41_flash_fwd_hdim64_fp16_paged_split_sm80_cu_21e1f8cb_34324cuda3std3__45__cpo6cbeginE,(_ZN77_INTERNAL_46159d13_41_flash_fwd_hdim64_fp16_paged_split_sm80_cu_21e1f8cb_34324cuda3std3__48in_placeE - _ZN77_INTERNAL_46159d13_41_flash_fwd_hdim64_fp16_paged_split_sm80_cu_21e1f8cb_34324cuda3std3__45__cpo6cbeginE)
_ZN77_INTERNAL_46159d13_41_flash_fwd_hdim64_fp16_paged_split_sm80_cu_21e1f8cb_34324cuda3std3__45__cpo6cbeginE:
	.zero		1
	.type		_ZN77_INTERNAL_46159d13_41_flash_fwd_hdim64_fp16_paged_split_sm80_cu_21e1f8cb_34324cuda3std3__48in_placeE,@object
	.size		_ZN77_INTERNAL_46159d13_41_flash_fwd_hdim64_fp16_paged_split_sm80_cu_21e1f8cb_34324cuda3std3__48in_placeE,(_ZN77_INTERNAL_46159d13_41_flash_fwd_hdim64_fp16_paged_split_sm80_cu_21e1f8cb_34324cuda3std6ranges3__45__cpo9iter_moveE - _ZN77_INTERNAL_46159d13_41_flash_fwd_hdim64_fp16_paged_split_sm80_cu_21e1f8cb_34324cuda3std3__48in_placeE)
_ZN77_INTERNAL_46159d13_41_flash_fwd_hdim64_fp16_paged_split_sm80_cu_21e1f8cb_34324cuda3std3__48in_placeE:
	.zero		1
	.type		_ZN77_INTERNAL_46159d13_41_flash_fwd_hdim64_fp16_paged_split_sm80_cu_21e1f8cb_34324cuda3std6ranges3__45__cpo9iter_moveE,@object
	.size		_ZN77_INTERNAL_46159d13_41_flash_fwd_hdim64_fp16_paged_split_sm80_cu_21e1f8cb_34324cuda3std6ranges3__45__cpo9iter_moveE,(_ZN77_INTERNAL_46159d13_41_flash_fwd_hdim64_fp16_paged_split_sm80_cu_21e1f8cb_34324cuda3std3__45__cpo5beginE - _ZN77_INTERNAL_46159d13_41_flash_fwd_hdim64_fp16_paged_split_sm80_cu_21e1f8cb_34324cuda3std6ranges3__45__cpo9iter_moveE)
_ZN77_INTERNAL_46159d13_41_flash_fwd_hdim64_fp16_paged_split_sm80_cu_21e1f8cb_34324cuda3std6ranges3__45__cpo9iter_moveE:
	.zero		1
	.type		_ZN77_INTERNAL_46159d13_41_flash_fwd_hdim64_fp16_paged_split_sm80_cu_21e1f8cb_34324cuda3std3__45__cpo5beginE,@object
	.size		_ZN77_INTERNAL_46159d13_41_flash_fwd_hdim64_fp16_paged_split_sm80_cu_21e1f8cb_34324cuda3std3__45__cpo5beginE,(_ZN77_INTERNAL_46159d13_41_flash_fwd_hdim64_fp16_paged_split_sm80_cu_21e1f8cb_34324cuda3std3__479_GLOBAL__N__46159d13_41_flash_fwd_hdim64_fp16_paged_split_sm80_cu_21e1f8cb_34326ignoreE - _ZN77_INTERNAL_46159d13_41_flash_fwd_hdim64_fp16_paged_split_sm80_cu_21e1f8cb_34324cuda3std3__45__cpo5beginE)
_ZN77_INTERNAL_46159d13_41_flash_fwd_hdim64_fp16_paged_split_sm80_cu_21e1f8cb_34324cuda3std3__45__cpo5beginE:
	.zero		1
	.type		_ZN77_INTERNAL_46159d13_41_flash_fwd_hdim64_fp16_paged_split_sm80_cu_21e1f8cb_34324cuda3std3__479_GLOBAL__N__46159d13_41_flash_fwd_hdim64_fp16_paged_split_sm80_cu_21e1f8cb_34326ignoreE,@object
	.size		_ZN77_INTERNAL_46159d13_41_flash_fwd_hdim64_fp16_paged_split_sm80_cu_21e1f8cb_34324cuda3std3__479_GLOBAL__N__46159d13_41_flash_fwd_hdim64_fp16_paged_split_sm80_cu_21e1f8cb_34326ignoreE,(_ZN77_INTERNAL_46159d13_41_flash_fwd_hdim64_fp16_paged_split_sm80_cu_21e1f8cb_34324cute7productE - _ZN77_INTERNAL_46159d13_41_flash_fwd_hdim64_fp16_paged_split_sm80_cu_21e1f8cb_34324cuda3std3__479_GLOBAL__N__46159d13_41_flash_fwd_hdim64_fp16_paged_split_sm80_cu_21e1f8cb_34326ignoreE)
_ZN77_INTERNAL_46159d13_41_flash_fwd_hdim64_fp16_paged_split_sm80_cu_21e1f8cb_34324cuda3std3__479_GLOBAL__N__46159d13_41_flash_fwd_hdim64_fp16_paged_split_sm80_cu_21e1f8cb_34326ignoreE:
	.zero		1
	.type		_ZN77_INTERNAL_46159d13_41_flash_fwd_hdim64_fp16_paged_split_sm80_cu_21e1f8cb_34324cute7productE,@object
	.size		_ZN77_INTERNAL_46159d13_41_flash_fwd_hdim64_fp16_paged_split_sm80_cu_21e1f8cb_34324cute7productE,(_ZN77_INTERNAL_46159d13_41_flash_fwd_hdim64_fp16_paged_split_sm80_cu_21e1f8cb_34324cuda3std3__45__cpo3endE - _ZN77_INTERNAL_46159d13_41_flash_fwd_hdim64_fp16_paged_split_sm80_cu_21e1f8cb_34324cute7productE)
_ZN77_INTERNAL_46159d13_41_flash_fwd_hdim64_fp16_paged_split_sm80_cu_21e1f8cb_34324cute7productE:
	.zero		1
	.type		_ZN77_INTERNAL_46159d13_41_flash_fwd_hdim64_fp16_paged_split_sm80_cu_21e1f8cb_34324cuda3std3__45__cpo3endE,@object
	.size		_ZN77_INTERNAL_46159d13_41_flash_fwd_hdim64_fp16_paged_split_sm80_cu_21e1f8cb_34324cuda3std3__45__cpo3endE,(_ZN77_INTERNAL_46159d13_41_flash_fwd_hdim64_fp16_paged_split_sm80_cu_21e1f8cb_34324cuda3std3__419piecewise_constructE - _ZN77_INTERNAL_46159d13_41_flash_fwd_hdim64_fp16_paged_split_sm80_cu_21e1f8cb_34324cuda3std3__45__cpo3endE)
_ZN77_INTERNAL_46159d13_41_flash_fwd_hdim64_fp16_paged_split_sm80_cu_21e1f8cb_34324cuda3std3__45__cpo3endE:
	.zero		1
	.type		_ZN77_INTERNAL_46159d13_41_flash_fwd_hdim64_fp16_paged_split_sm80_cu_21e1f8cb_34324cuda3std3__419piecewise_constructE,@object
	.size		_ZN77_INTERNAL_46159d13_41_flash_fwd_hdim64_fp16_paged_split_sm80_cu_21e1f8cb_34324cuda3std3__419piecewise_constructE,(_ZN77_INTERNAL_46159d13_41_flash_fwd_hdim64_fp16_paged_split_sm80_cu_21e1f8cb_34324cuda3std3__45__cpo4cendE - _ZN77_INTERNAL_46159d13_41_flash_fwd_hdim64_fp16_paged_split_sm80_cu_21e1f8cb_34324cuda3std3__419piecewise_constructE)
_ZN77_INTERNAL_46159d13_41_flash_fwd_hdim64_fp16_paged_split_sm80_cu_21e1f8cb_34324cuda3std3__419piecewise_constructE:
	.zero		1
	.type		_ZN77_INTERNAL_46159d13_41_flash_fwd_hdim64_fp16_paged_split_sm80_cu_21e1f8cb_34324cuda3std3__45__cpo4cendE,@object
	.size		_ZN77_INTERNAL_46159d13_41_flash_fwd_hdim64_fp16_paged_split_sm80_cu_21e1f8cb_34324cuda3std3__45__cpo4cendE,(_ZN77_INTERNAL_46159d13_41_flash_fwd_hdim64_fp16_paged_split_sm80_cu_21e1f8cb_34324cuda3std6ranges3__45__cpo4swapE - _ZN77_INTERNAL_46159d13_41_flash_fwd_hdim64_fp16_paged_split_sm80_cu_21e1f8cb_34324cuda3std3__45__cpo4cendE)
_ZN77_INTERNAL_46159d13_41_flash_fwd_hdim64_fp16_paged_split_sm80_cu_21e1f8cb_34324cuda3std3__45__cpo4cendE:
	.zero		1
	.type		_ZN77_INTERNAL_46159d13_41_flash_fwd_hdim64_fp16_paged_split_sm80_cu_21e1f8cb_34324cuda3std6ranges3__45__cpo4swapE,@object
	.size		_ZN77_INTERNAL_46159d13_41_flash_fwd_hdim64_fp16_paged_split_sm80_cu_21e1f8cb_34324cuda3std6ranges3__45__cpo4swapE,(.L_7 - _ZN77_INTERNAL_46159d13_41_flash_fwd_hdim64_fp16_paged_split_sm80_cu_21e1f8cb_34324cuda3std6ranges3__45__cpo4swapE)
_ZN77_INTERNAL_46159d13_41_flash_fwd_hdim64_fp16_paged_split_sm80_cu_21e1f8cb_34324cuda3std6ranges3__45__cpo4swapE:
	.zero		1
.L_7:


//--------------------- .nv.constant0._ZN7cutlass13device_kernelIN5flash19enable_sm80_to_sm89INS1_16FlashAttnFwdSm80INS1_25CollectiveMainloopFwdSm80ILi4ELi1ELb0EN4cute5tupleIJNS5_1CILi128EEENS7_ILi112EEENS7_ILi64EEEEEELi64ENS_6half_tEfNS_4arch4Sm80ELb0ELb0ELb0ELb0ELb1ELb0ELb1ELb1EEENS1_21CollectiveEpilogueFwdINS6_IJS8_SA_S9_EEENS6_IJNS7_ILi1EEESI_SI_EEESC_SE_Li128ELb0ELb1ELb1ELb0EEENS1_19SingleTileSchedulerILb0ELb1ELb1ELi128EEEEEEEEEvNT_6ParamsE --------------------------
	.section	.nv.constant0._ZN7cutlass13device_kernelIN5flash19enable_sm80_to_sm89INS1_16FlashAttnFwdSm80INS1_25CollectiveMainloopFwdSm80ILi4ELi1ELb0EN4cute5tupleIJNS5_1CILi128EEENS7_ILi112EEENS7_ILi64EEEEEELi64ENS_6half_tEfNS_4arch4Sm80ELb0ELb0ELb0ELb0ELb1ELb0ELb1ELb1EEENS1_21CollectiveEpilogueFwdINS6_IJS8_SA_S9_EEENS6_IJNS7_ILi1EEESI_SI_EEESC_SE_Li128ELb0ELb1ELb1ELb0EEENS1_19SingleTileSchedulerILb0ELb1ELb1ELi128EEEEEEEEEvNT_6ParamsE,"a",@progbits
	.sectionflags	@""
	.align	4
.nv.constant0._ZN7cutlass13device_kernelIN5flash19enable_sm80_to_sm89INS1_16FlashAttnFwdSm80INS1_25CollectiveMainloopFwdSm80ILi4ELi1ELb0EN4cute5tupleIJNS5_1CILi128EEENS7_ILi112EEENS7_ILi64EEEEEELi64ENS_6half_tEfNS_4arch4Sm80ELb0ELb0ELb0ELb0ELb1ELb0ELb1ELb1EEENS1_21CollectiveEpilogueFwdINS6_IJS8_SA_S9_EEENS6_IJNS7_ILi1EEESI_SI_EEESC_SE_Li128ELb0ELb1ELb1ELb0EEENS1_19SingleTileSchedulerILb0ELb1ELb1ELi128EEEEEEEEEvNT_6ParamsE:
	.zero		1944


//--------------------- .nv.constant0._ZN7cutlass13device_kernelIN5flash19enable_sm80_to_sm89INS1_16FlashAttnFwdSm80INS1_25CollectiveMainloopFwdSm80ILi4ELi1ELb0EN4cute5tupleIJNS5_1CILi128EEENS7_ILi80EEENS7_ILi64EEEEEELi64ENS_6half_tEfNS_4arch4Sm80ELb0ELb0ELb0ELb1ELb1ELb0ELb1ELb1EEENS1_21CollectiveEpilogueFwdINS6_IJS8_SA_S9_EEENS6_IJNS7_ILi1EEESI_SI_EEESC_SE_Li128ELb1ELb1ELb1ELb0EEENS1_36VarlenDynamicPersistentTileSchedulerILi128ELi80ELi128ELi128ELb1ELb1ELb0ELb0ELb1ELb1EEEEEEEEEvNT_6ParamsE --------------------------
	.section	.nv.constant0._ZN7cutlass13device_kernelIN5flash19enable_sm80_to_sm89INS1_16FlashAttnFwdSm80INS1_25CollectiveMainloopFwdSm80ILi4ELi1ELb0EN4cute5tupleIJNS5_1CILi128EEENS7_ILi80EEENS7_ILi64EEEEEELi64ENS_6half_tEfNS_4arch4Sm80ELb0ELb0ELb0ELb1ELb1ELb0ELb1ELb1EEENS1_21CollectiveEpilogueFwdINS6_IJS8_SA_S9_EEENS6_IJNS7_ILi1EEESI_SI_EEESC_SE_Li128ELb1ELb1ELb1ELb0EEENS1_36VarlenDynamicPersistentTileSchedulerILi128ELi80ELi128ELi128ELb1ELb1ELb0ELb0ELb1ELb1EEEEEEEEEvNT_6ParamsE,"a",@progbits
	.sectionflags	@""
	.align	4
.nv.constant0._ZN7cutlass13device_kernelIN5flash19enable_sm80_to_sm89INS1_16FlashAttnFwdSm80INS1_25CollectiveMainloopFwdSm80ILi4ELi1ELb0EN4cute5tupleIJNS5_1CILi128EEENS7_ILi80EEENS7_ILi64EEEEEELi64ENS_6half_tEfNS_4arch4Sm80ELb0ELb0ELb0ELb1ELb1ELb0ELb1ELb1EEENS1_21CollectiveEpilogueFwdINS6_IJS8_SA_S9_EEENS6_IJNS7_ILi1EEESI_SI_EEESC_SE_Li128ELb1ELb1ELb1ELb0EEENS1_36VarlenDynamicPersistentTileSchedulerILi128ELi80ELi128ELi128ELb1ELb1ELb0ELb0ELb1ELb1EEEEEEEEEvNT_6ParamsE:
	.zero		1976


//--------------------- .nv.constant0._ZN7cutlass13device_kernelIN5flash19enable_sm80_to_sm89INS1_16FlashAttnFwdSm80INS1_25CollectiveMainloopFwdSm80ILi4ELi1ELb0EN4cute5tupleIJNS5_1CILi128EEENS7_ILi80EEENS7_ILi64EEEEEELi64ENS_6half_tEfNS_4arch4Sm80ELb0ELb0ELb0ELb1ELb1ELb1ELb1ELb1EEENS1_21CollectiveEpilogueFwdINS6_IJS8_SA_S9_EEENS6_IJNS7_ILi1EEESI_SI_EEESC_SE_Li128ELb1ELb1ELb1ELb0EEENS1_36VarlenDynamicPersistentTileSchedulerILi128ELi80ELi128ELi128ELb1ELb1ELb0ELb0ELb1ELb1EEEEEEEEEvNT_6ParamsE --------------------------
	.section	.nv.constant0._ZN7cutlass13device_kernelIN5flash19enable_sm80_to_sm89INS1_16FlashAttnFwdSm80INS1_25CollectiveMainloopFwdSm80ILi4ELi1ELb0EN4cute5tupleIJNS5_1CILi128EEENS7_ILi80EEENS7_ILi64EEEEEELi64ENS_6half_tEfNS_4arch4Sm80ELb0ELb0ELb0ELb1ELb1ELb1ELb1ELb1EEENS1_21CollectiveEpilogueFwdINS6_IJS8_SA_S9_EEENS6_IJNS7_ILi1EEESI_SI_EEESC_SE_Li128ELb1ELb1ELb1ELb0EEENS1_36VarlenDynamicPersistentTileSchedulerILi128ELi80ELi128ELi128ELb1ELb1ELb0ELb0ELb1ELb1EEEEEEEEEvNT_6ParamsE,"a",@progbits
	.sectionflags	@""
	.align	4
.nv.constant0._ZN7cutlass13device_kernelIN5flash19enable_sm80_to_sm89INS1_16FlashAttnFwdSm80INS1_25CollectiveMainloopFwdSm80ILi4ELi1ELb0EN4cute5tupleIJNS5_1CILi128EEENS7_ILi80EEENS7_ILi64EEEEEELi64ENS_6half_tEfNS_4arch4Sm80ELb0ELb0ELb0ELb1ELb1ELb1ELb1ELb1EEENS1_21CollectiveEpilogueFwdINS6_IJS8_SA_S9_EEENS6_IJNS7_ILi1EEESI_SI_EEESC_SE_Li128ELb1ELb1ELb1ELb0EEENS1_36VarlenDynamicPersistentTileSchedulerILi128ELi80ELi128ELi128ELb1ELb1ELb0ELb0ELb1ELb1EEEEEEEEEvNT_6ParamsE:
	.zero		1976


//--------------------- .nv.constant0._ZN7cutlass13device_kernelIN5flash19enable_sm80_to_sm89INS1_16FlashAttnFwdSm80INS1_25CollectiveMainloopFwdSm80ILi4ELi1ELb0EN4cute5tupleIJNS5_1CILi128EEENS7_ILi96EEENS7_ILi64EEEEEELi64ENS_6half_tEfNS_4arch4Sm80ELb0ELb1ELb0ELb0ELb1ELb0ELb1ELb1EEENS1_21CollectiveEpilogueFwdINS6_IJS8_SA_S9_EEENS6_IJNS7_ILi1EEESI_SI_EEESC_SE_Li128ELb0ELb1ELb1ELb0EEENS1_19SingleTileSchedulerILb0ELb1ELb1ELi128EEEEEEEEEvNT_6ParamsE --------------------------
	.section	.nv.constant0._ZN7cutlass13device_kernelIN5flash19enable_sm80_to_sm89INS1_16FlashAttnFwdSm80INS1_25CollectiveMainloopFwdSm80ILi4ELi1ELb0EN4cute5tupleIJNS5_1CILi128EEENS7_ILi96EEENS7_ILi64EEEEEELi64ENS_6half_tEfNS_4arch4Sm80ELb0ELb1ELb0ELb0ELb1ELb0ELb1ELb1EEENS1_21CollectiveEpilogueFwdINS6_IJS8_SA_S9_EEENS6_IJNS7_ILi1EEESI_SI_EEESC_SE_Li128ELb0ELb1ELb1ELb0EEENS1_19SingleTileSchedulerILb0ELb1ELb1ELi128EEEEEEEEEvNT_6ParamsE,"a",@progbits
	.sectionflags	@""
	.align	4
.nv.constant0._ZN7cutlass13device_kernelIN5flash19enable_sm80_to_sm89INS1_16FlashAttnFwdSm80INS1_25CollectiveMainloopFwdSm80ILi4ELi1ELb0EN4cute5tupleIJNS5_1CILi128EEENS7_ILi96EEENS7_ILi64EEEEEELi64ENS_6half_tEfNS_4arch4Sm80ELb0ELb1ELb0ELb0ELb1ELb0ELb1ELb1EEENS1_21CollectiveEpilogueFwdINS6_IJS8_SA_S9_EEENS6_IJNS7_ILi1EEESI_SI_EEESC_SE_Li128ELb0ELb1ELb1ELb0EEENS1_19SingleTileSchedulerILb0ELb1ELb1ELi128EEEEEEEEEvNT_6ParamsE:
	.zero		1944


//--------------------- .nv.constant0._ZN7cutlass13device_kernelIN5flash19enable_sm80_to_sm89INS1_16FlashAttnFwdSm80INS1_25CollectiveMainloopFwdSm80ILi4ELi1ELb0EN4cute5tupleIJNS5_1CILi128EEENS7_ILi80EEENS7_ILi64EEEEEELi64ENS_6half_tEfNS_4arch4Sm80ELb0ELb1ELb0ELb1ELb1ELb0ELb1ELb1EEENS1_21CollectiveEpilogueFwdINS6_IJS8_SA_S9_EEENS6_IJNS7_ILi1EEESI_SI_EEESC_SE_Li128ELb1ELb1ELb1ELb0EEENS1_36VarlenDynamicPersistentTileSchedulerILi128ELi80ELi128ELi128ELb1ELb1ELb0ELb1ELb0ELb1EEEEEEEEEvNT_6ParamsE --------------------------
	.section	.nv.constant0._ZN7cutlass13device_kernelIN5flash19enable_sm80_to_sm89INS1_16FlashAttnFwdSm80INS1_25CollectiveMainloopFwdSm80ILi4ELi1ELb0EN4cute5tupleIJNS5_1CILi128EEENS7_ILi80EEENS7_ILi64EEEEEELi64ENS_6half_tEfNS_4arch4Sm80ELb0ELb1ELb0ELb1ELb1ELb0ELb1ELb1EEENS1_21CollectiveEpilogueFwdINS6_IJS8_SA_S9_EEENS6_IJNS7_ILi1EEESI_SI_EEESC_SE_Li128ELb1ELb1ELb1ELb0EEENS1_36VarlenDynamicPersistentTileSchedulerILi128ELi80ELi128ELi128ELb1ELb1ELb0ELb1ELb0ELb1EEEEEEEEEvNT_6ParamsE,"a",@progbits
	.sectionflags	@""
	.align	4
.nv.constant0._ZN7cutlass13device_kernelIN5flash19enable_sm80_to_sm89INS1_16FlashAttnFwdSm80INS1_25CollectiveMainloopFwdSm80ILi4ELi1ELb0EN4cute5tupleIJNS5_1CILi128EEENS7_ILi80EEENS7_ILi64EEEEEELi64ENS_6half_tEfNS_4arch4Sm80ELb0ELb1ELb0ELb1ELb1ELb0ELb1ELb1EEENS1_21CollectiveEpilogueFwdINS6_IJS8_SA_S9_EEENS6_IJNS7_ILi1EEESI_SI_EEESC_SE_Li128ELb1ELb1ELb1ELb0EEENS1_36VarlenDynamicPersistentTileSchedulerILi128ELi80ELi128ELi128ELb1ELb1ELb0ELb1ELb0ELb1EEEEEEEEEvNT_6ParamsE:
	.zero		1976


//--------------------- .nv.constant0._ZN7cutlass13device_kernelIN5flash19enable_sm80_to_sm89INS1_16FlashAttnFwdSm80INS1_25CollectiveMainloopFwdSm80ILi4ELi1ELb0EN4cute5tupleIJNS5_1CILi128EEENS7_ILi80EEENS7_ILi64EEEEEELi64ENS_6half_tEfNS_4arch4Sm80ELb0ELb1ELb0ELb1ELb1ELb1ELb1ELb1EEENS1_21CollectiveEpilogueFwdINS6_IJS8_SA_S9_EEENS6_IJNS7_ILi1EEESI_SI_EEESC_SE_Li128ELb1ELb1ELb1ELb0EEENS1_36VarlenDynamicPersistentTileSchedulerILi128ELi80ELi128ELi128ELb1ELb1ELb0ELb1ELb0ELb1EEEEEEEEEvNT_6ParamsE --------------------------
	.section	.nv.constant0._ZN7cutlass13device_kernelIN5flash19enable_sm80_to_sm89INS1_16FlashAttnFwdSm80INS1_25CollectiveMainloopFwdSm80ILi4ELi1ELb0EN4cute5tupleIJNS5_1CILi128EEENS7_ILi80EEENS7_ILi64EEEEEELi64ENS_6half_tEfNS_4arch4Sm80ELb0ELb1ELb0ELb1ELb1ELb1ELb1ELb1EEENS1_21CollectiveEpilogueFwdINS6_IJS8_SA_S9_EEENS6_IJNS7_ILi1EEESI_SI_EEESC_SE_Li128ELb1ELb1ELb1ELb0EEENS1_36VarlenDynamicPersistentTileSchedulerILi128ELi80ELi128ELi128ELb1ELb1ELb0ELb1ELb0ELb1EEEEEEEEEvNT_6ParamsE,"a",@progbits
	.sectionflags	@""
	.align	4
.nv.constant0._ZN7cutlass13device_kernelIN5flash19enable_sm80_to_sm89INS1_16FlashAttnFwdSm80INS1_25CollectiveMainloopFwdSm80ILi4ELi1ELb0EN4cute5tupleIJNS5_1CILi128EEENS7_ILi80EEENS7_ILi64EEEEEELi64ENS_6half_tEfNS_4arch4Sm80ELb0ELb1ELb0ELb1ELb1ELb1ELb1ELb1EEENS1_21CollectiveEpilogueFwdINS6_IJS8_SA_S9_EEENS6_IJNS7_ILi1EEESI_SI_EEESC_SE_Li128ELb1ELb1ELb1ELb0EEENS1_36VarlenDynamicPersistentTileSchedulerILi128ELi80ELi128ELi128ELb1ELb1ELb0ELb1ELb0ELb1EEEEEEEEEvNT_6ParamsE:
	.zero		1976


//--------------------- .nv.constant0._ZN7cutlass13device_kernelIN5flash19enable_sm80_to_sm89INS1_16FlashAttnFwdSm80INS1_25CollectiveMainloopFwdSm80ILi4ELi1ELb0EN4cute5tupleIJNS5_1CILi128EEENS7_ILi112EEENS7_ILi64EEEEEELi64ENS_6half_tEfNS_4arch4Sm80ELb1ELb0ELb0ELb0ELb1ELb0ELb1ELb1EEENS1_21CollectiveEpilogueFwdINS6_IJS8_SA_S9_EEENS6_IJNS7_ILi1EEESI_SI_EEESC_SE_Li128ELb0ELb1ELb1ELb0EEENS1_30DynamicPersistentTileSchedulerILi128ELi128ELb1ELb1ELb0EEEEEEEEEvNT_6ParamsE --------------------------
	.section	.nv.constant0._ZN7cutlass13device_kernelIN5flash19enable_sm80_to_sm89INS1_16FlashAttnFwdSm80INS1_25CollectiveMainloopFwdSm80ILi4ELi1ELb0EN4cute5tupleIJNS5_1CILi128EEENS7_ILi112EEENS7_ILi64EEEEEELi64ENS_6half_tEfNS_4arch4Sm80ELb1ELb0ELb0ELb0ELb1ELb0ELb1ELb1EEENS1_21CollectiveEpilogueFwdINS6_IJS8_SA_S9_EEENS6_IJNS7_ILi1EEESI_SI_EEESC_SE_Li128ELb0ELb1ELb1ELb0EEENS1_30DynamicPersistentTileSchedulerILi128ELi128ELb1ELb1ELb0EEEEEEEEEvNT_6ParamsE,"a",@progbits
	.sectionflags	@""
	.align	4
.nv.constant0._ZN7cutlass13device_kernelIN5flash19enable_sm80_to_sm89INS1_16FlashAttnFwdSm80INS1_25CollectiveMainloopFwdSm80ILi4ELi1ELb0EN4cute5tupleIJNS5_1CILi128EEENS7_ILi112EEENS7_ILi64EEEEEELi64ENS_6half_tEfNS_4arch4Sm80ELb1ELb0ELb0ELb0ELb1ELb0ELb1ELb1EEENS1_21CollectiveEpilogueFwdINS6_IJS8_SA_S9_EEENS6_IJNS7_ILi1EEESI_SI_EEESC_SE_Li128ELb0ELb1ELb1ELb0EEENS1_30DynamicPersistentTileSchedulerILi128ELi128ELb1ELb1ELb0EEEEEEEEEvNT_6ParamsE:
	.zero		1960


//--------------------- .nv.constant0._ZN7cutlass13device_kernelIN5flash19enable_sm80_to_sm89INS1_16FlashAttnFwdSm80INS1_25CollectiveMainloopFwdSm80ILi4ELi1ELb0EN4cute5tupleIJNS5_1CILi128EEENS7_ILi80EEENS7_ILi64EEEEEELi64ENS_6half_tEfNS_4arch4Sm80ELb1ELb0ELb0ELb1ELb1ELb0ELb1ELb1EEENS1_21CollectiveEpilogueFwdINS6_IJS8_SA_S9_EEENS6_IJNS7_ILi1EEESI_SI_EEESC_SE_Li128ELb1ELb1ELb1ELb0EEENS1_36VarlenDynamicPersistentTileSchedulerILi128ELi80ELi128ELi128ELb1ELb1ELb0ELb1ELb1ELb1EEEEEEEEEvNT_6ParamsE --------------------------
	.section	.nv.constant0._ZN7cutlass13device_kernelIN5flash19enable_sm80_to_sm89INS1_16FlashAttnFwdSm80INS1_25CollectiveMainloopFwdSm80ILi4ELi1ELb0EN4cute5tupleIJNS5_1CILi128EEENS7_ILi80EEENS7_ILi64EEEEEELi64ENS_6half_tEfNS_4arch4Sm80ELb1ELb0ELb0ELb1ELb1ELb0ELb1ELb1EEENS1_21CollectiveEpilogueFwdINS6_IJS8_SA_S9_EEENS6_IJNS7_ILi1EEESI_SI_EEESC_SE_Li128ELb1ELb1ELb1ELb0EEENS1_36VarlenDynamicPersistentTileSchedulerILi128ELi80ELi128ELi128ELb1ELb1ELb0ELb1ELb1ELb1EEEEEEEEEvNT_6ParamsE,"a",@progbits
	.sectionflags	@""
	.align	4
.nv.constant0._ZN7cutlass13device_kernelIN5flash19enable_sm80_to_sm89INS1_16FlashAttnFwdSm80INS1_25CollectiveMainloopFwdSm80ILi4ELi1ELb0EN4cute5tupleIJNS5_1CILi128EEENS7_ILi80EEENS7_ILi64EEEEEELi64ENS_6half_tEfNS_4arch4Sm80ELb1ELb0ELb0ELb1ELb1ELb0ELb1ELb1EEENS1_21CollectiveEpilogueFwdINS6_IJS8_SA_S9_EEENS6_IJNS7_ILi1EEESI_SI_EEESC_SE_Li128ELb1ELb1ELb1ELb0EEENS1_36VarlenDynamicPersistentTileSchedulerILi128ELi80ELi128ELi128ELb1ELb1ELb0ELb1ELb1ELb1EEEEEEEEEvNT_6ParamsE:
	.zero		1976


//--------------------- .nv.constant0._ZN7cutlass13device_kernelIN5flash19enable_sm80_to_sm89INS1_16FlashAttnFwdSm80INS1_25CollectiveMainloopFwdSm80ILi4ELi1ELb0EN4cute5tupleIJNS5_1CILi128EEENS7_ILi80EEENS7_ILi64EEEEEELi64ENS_6half_tEfNS_4arch4Sm80ELb1ELb0ELb0ELb1ELb1ELb1ELb1ELb1EEENS1_21CollectiveEpilogueFwdINS6_IJS8_SA_S9_EEENS6_IJNS7_ILi1EEESI_SI_EEESC_SE_Li128ELb1ELb1ELb1ELb0EEENS1_36VarlenDynamicPersistentTileSchedulerILi128ELi80ELi128ELi128ELb1ELb1ELb0ELb1ELb1ELb1EEEEEEEEEvNT_6ParamsE --------------------------
	.section	.nv.constant0._ZN7cutlass13device_kernelIN5flash19enable_sm80_to_sm89INS1_16FlashAttnFwdSm80INS1_25CollectiveMainloopFwdSm80ILi4ELi1ELb0EN4cute5tupleIJNS5_1CILi128EEENS7_ILi80EEENS7_ILi64EEEEEELi64ENS_6half_tEfNS_4arch4Sm80ELb1ELb0ELb0ELb1ELb1ELb1ELb1ELb1EEENS1_21CollectiveEpilogueFwdINS6_IJS8_SA_S9_EEENS6_IJNS7_ILi1EEESI_SI_EEESC_SE_Li128ELb1ELb1ELb1ELb0EEENS1_36VarlenDynamicPersistentTileSchedulerILi128ELi80ELi128ELi128ELb1ELb1ELb0ELb1ELb1ELb1EEEEEEEEEvNT_6ParamsE,"a",@progbits
	.sectionflags	@""
	.align	4
.nv.constant0._ZN7cutlass13device_kernelIN5flash19enable_sm80_to_sm89INS1_16FlashAttnFwdSm80INS1_25CollectiveMainloopFwdSm80ILi4ELi1ELb0EN4cute5tupleIJNS5_1CILi128EEENS7_ILi80EEENS7_ILi64EEEEEELi64ENS_6half_tEfNS_4arch4Sm80ELb1ELb0ELb0ELb1ELb1ELb1ELb1ELb1EEENS1_21CollectiveEpilogueFwdINS6_IJS8_SA_S9_EEENS6_IJNS7_ILi1EEESI_SI_EEESC_SE_Li128ELb1ELb1ELb1ELb0EEENS1_36VarlenDynamicPersistentTileSchedulerILi128ELi80ELi128ELi128ELb1ELb1ELb0ELb1ELb1ELb1EEEEEEEEEvNT_6ParamsE:
	.zero		1976


//--------------------- SYMBOLS --------------------------

	.type		.nv.reservedSmem.offset0,@object
	.size		.nv.reservedSmem.offset0,0x4
